	.target	sm_100a

	.elftype	@"ET_EXEC"


//--------------------- .note.nv.tkinfo           --------------------------
	.section	.note.nv.tkinfo,"",@"SHT_NOTE"
	.sectionflags	@"SHF_NOTE_NV_TKINFO"
	.tkinfo
        /*0018*/ 	.word	0x00000002
        /*0030*/ 	.string	""
        /*0030*/ 	.string	"ptxas"
        /*0030*/ 	.string	"Cuda compilation tools, release 13.0, V13.0.88"
        /*0030*/ 	.string	"Build cuda_13.0.r13.0/compiler.36424714_0"
        /*0030*/ 	.string	"-arch sm_100a -m 64 "



//--------------------- .note.nv.cuinfo           --------------------------
	.section	.note.nv.cuinfo,"",@"SHT_NOTE"
	.sectionflags	@"SHF_NOTE_NV_CUINFO"
        /*0018*/ 	.short	0x0002
        /*001a*/ 	.short	0x0064
        /*001c*/ 	.short	0x0082
	.zero		2


//--------------------- .nv.info                  --------------------------
	.section	.nv.info,"",@"SHT_CUDA_INFO"
	.align	4


	//----- nvinfo : EIATTR_REGCOUNT
	.align		4
        /*0000*/ 	.byte	0x04, 0x2f
        /*0002*/ 	.short	(.L_19 - .L_18)
	.align		4
.L_18:
        /*0004*/ 	.word	index@(_ZN7cutlass13device_kernelINS_4gemm6kernel13GemmUniversalIN4cute5tupleIJiiiiEEENS1_10collective13CollectiveMmaINS1_35MainloopSm100TmaUmmaWarpSpecializedILi13ELi2ELi4ENS5_IJNS4_1CILi1EEENSA_ILi2EEESB_EEEEENS5_IJNSA_ILi64EEESF_NSA_ILi128EEEEEENS_12float_e5m2_tENS5_IJlSB_lEEESI_SJ_NS4_8TiledMMAINS4_8MMA_AtomIJNS4_10MMA_TraitsINS4_19SM100_MMA_F8F6F4_SSEJSI_SI_fSF_SF_NS4_17integral_constantINS4_4UMMA5MajorELSQ_0EEESR_NSO_INSP_7ScaleInELSS_0EEEST_EEEEEENS4_6LayoutINS5_IJSB_SB_SB_EEENS5_IJNSA_ILi0EEESY_SY_EEEEENS5_IJNS4_10UnderscoreES11_S11_EEEEENS4_23SM90_TMA_LOAD_MULTICASTENS4_14ComposedLayoutINS4_7SwizzleILi3ELi4ELi3EEENS4_18smem_ptr_flag_bitsILi8EEENSW_INS5_IJNSA_ILi8EEESG_EEENS5_IJSG_SB_EEEEEEEvNS4_8identityENS4_13SM90_TMA_LOADES1E_vS1F_EENS_8epilogue10collective18CollectiveEpilogueINS1I_23Sm100TmaWarpSpecializedILi1ELi1ELi32ELb0ELb0EEEJSH_NS5_IJNSW_ISF_SB_EES1N_EEESI_SJ_SI_SJ_NS1I_6fusion15FusionCallbacksIS1M_NS1P_17LinearCombinationISI_fSI_fLNS_15FloatRoundStyleE2EEESH_S1O_JEEENS4_5SM1004TMEM4LOAD26SM100_TMEM_LOAD_16dp32b32xES1G_NS15_INS16_ILi2ELi4ELi3EEES19_NSW_INS5_IJS1A_SF_EEENS5_IJSF_SB_EEEEEEENS4_39AutoVectorizingCopyWithAssumedAlignmentILi128EEENS4_14SM90_TMA_STOREES23_S25_S25_EEEvvEEEEvNT_6ParamsE)
        /*0008*/ 	.word	0x00000059


	//----- nvinfo : EIATTR_FRAME_SIZE
	.align		4
.L_19:
        /*000c*/ 	.byte	0x04, 0x11
        /*000e*/ 	.short	(.L_21 - .L_20)
	.align		4
.L_20:
        /*0010*/ 	.word	index@($__internal_2_$__cuda_sm10x_tcgen05_guardrail_trap_unallocated_columns_being_dealloced)
        /*0014*/ 	.word	0x00000000


	//----- nvinfo : EIATTR_FRAME_SIZE
	.align		4
.L_21:
        /*0018*/ 	.byte	0x04, 0x11
        /*001a*/ 	.short	(.L_23 - .L_22)
	.align		4
.L_22:
        /*001c*/ 	.word	index@($__internal_1_$__cuda_sm10x_tcgen05_guardrail_trap_phase_invalid_during_alloc)
        /*0020*/ 	.word	0x00000000


	//----- nvinfo : EIATTR_FRAME_SIZE
	.align		4
.L_23:
        /*0024*/ 	.byte	0x04, 0x11
        /*0026*/ 	.short	(.L_25 - .L_24)
	.align		4
.L_24:
        /*0028*/ 	.word	index@($__internal_0_$__cuda_sm10x_tcgen05_guardrail_trap_col_being_dealloced_not_returned_by_alloc)
        /*002c*/ 	.word	0x00000000


	//----- nvinfo : EIATTR_FRAME_SIZE
	.align		4
.L_25:
        /*0030*/ 	.byte	0x04, 0x11
        /*0032*/ 	.short	(.L_27 - .L_26)
	.align		4
.L_26:
        /*0034*/ 	.word	index@(_ZN7cutlass13device_kernelINS_4gemm6kernel13GemmUniversalIN4cute5tupleIJiiiiEEENS1_10collective13CollectiveMmaINS1_35MainloopSm100TmaUmmaWarpSpecializedILi13ELi2ELi4ENS5_IJNS4_1CILi1EEENSA_ILi2EEESB_EEEEENS5_IJNSA_ILi64EEESF_NSA_ILi128EEEEEENS_12float_e5m2_tENS5_IJlSB_lEEESI_SJ_NS4_8TiledMMAINS4_8MMA_AtomIJNS4_10MMA_TraitsINS4_19SM100_MMA_F8F6F4_SSEJSI_SI_fSF_SF_NS4_17integral_constantINS4_4UMMA5MajorELSQ_0EEESR_NSO_INSP_7ScaleInELSS_0EEEST_EEEEEENS4_6LayoutINS5_IJSB_SB_SB_EEENS5_IJNSA_ILi0EEESY_SY_EEEEENS5_IJNS4_10UnderscoreES11_S11_EEEEENS4_23SM90_TMA_LOAD_MULTICASTENS4_14ComposedLayoutINS4_7SwizzleILi3ELi4ELi3EEENS4_18smem_ptr_flag_bitsILi8EEENSW_INS5_IJNSA_ILi8EEESG_EEENS5_IJSG_SB_EEEEEEEvNS4_8identityENS4_13SM90_TMA_LOADES1E_vS1F_EENS_8epilogue10collective18CollectiveEpilogueINS1I_23Sm100TmaWarpSpecializedILi1ELi1ELi32ELb0ELb0EEEJSH_NS5_IJNSW_ISF_SB_EES1N_EEESI_SJ_SI_SJ_NS1I_6fusion15FusionCallbacksIS1M_NS1P_17LinearCombinationISI_fSI_fLNS_15FloatRoundStyleE2EEESH_S1O_JEEENS4_5SM1004TMEM4LOAD26SM100_TMEM_LOAD_16dp32b32xES1G_NS15_INS16_ILi2ELi4ELi3EEES19_NSW_INS5_IJS1A_SF_EEENS5_IJSF_SB_EEEEEEENS4_39AutoVectorizingCopyWithAssumedAlignmentILi128EEENS4_14SM90_TMA_STOREES23_S25_S25_EEEvvEEEEvNT_6ParamsE)
        /*0038*/ 	.word	0x00000000


	//----- nvinfo : EIATTR_MIN_STACK_SIZE
	.align		4
.L_27:
        /*003c*/ 	.byte	0x04, 0x12
        /*003e*/ 	.short	(.L_29 - .L_28)
	.align		4
.L_28:
        /*0040*/ 	.word	index@(_ZN7cutlass13device_kernelINS_4gemm6kernel13GemmUniversalIN4cute5tupleIJiiiiEEENS1_10collective13CollectiveMmaINS1_35MainloopSm100TmaUmmaWarpSpecializedILi13ELi2ELi4ENS5_IJNS4_1CILi1EEENSA_ILi2EEESB_EEEEENS5_IJNSA_ILi64EEESF_NSA_ILi128EEEEEENS_12float_e5m2_tENS5_IJlSB_lEEESI_SJ_NS4_8TiledMMAINS4_8MMA_AtomIJNS4_10MMA_TraitsINS4_19SM100_MMA_F8F6F4_SSEJSI_SI_fSF_SF_NS4_17integral_constantINS4_4UMMA5MajorELSQ_0EEESR_NSO_INSP_7ScaleInELSS_0EEEST_EEEEEENS4_6LayoutINS5_IJSB_SB_SB_EEENS5_IJNSA_ILi0EEESY_SY_EEEEENS5_IJNS4_10UnderscoreES11_S11_EEEEENS4_23SM90_TMA_LOAD_MULTICASTENS4_14ComposedLayoutINS4_7SwizzleILi3ELi4ELi3EEENS4_18smem_ptr_flag_bitsILi8EEENSW_INS5_IJNSA_ILi8EEESG_EEENS5_IJSG_SB_EEEEEEEvNS4_8identityENS4_13SM90_TMA_LOADES1E_vS1F_EENS_8epilogue10collective18CollectiveEpilogueINS1I_23Sm100TmaWarpSpecializedILi1ELi1ELi32ELb0ELb0EEEJSH_NS5_IJNSW_ISF_SB_EES1N_EEESI_SJ_SI_SJ_NS1I_6fusion15FusionCallbacksIS1M_NS1P_17LinearCombinationISI_fSI_fLNS_15FloatRoundStyleE2EEESH_S1O_JEEENS4_5SM1004TMEM4LOAD26SM100_TMEM_LOAD_16dp32b32xES1G_NS15_INS16_ILi2ELi4ELi3EEES19_NSW_INS5_IJS1A_SF_EEENS5_IJSF_SB_EEEEEEENS4_39AutoVectorizingCopyWithAssumedAlignmentILi128EEENS4_14SM90_TMA_STOREES23_S25_S25_EEEvvEEEEvNT_6ParamsE)
        /*0044*/ 	.word	0x00000000
.L_29:


//--------------------- .nv.compat                --------------------------
	.section	.nv.compat,"",@"SHT_CUDA_COMPAT_INFO"
	.align	4
        /*0000*/ 	.byte	0x02, 0x09, 0x01, 0x00, 0x02, 0x02, 0x02, 0x00, 0x02, 0x05, 0x05, 0x00, 0x03, 0x07, 0x01, 0x01
        /*0010*/ 	.byte	0x02, 0x03, 0x01, 0x00, 0x02, 0x06, 0x01, 0x00, 0x04, 0x0b, 0x08, 0x00, 0x09, 0x00, 0x00, 0x00
        /*0020*/ 	.byte	0x00, 0x00, 0x00, 0x00


//--------------------- .nv.info._ZN7cutlass13device_kernelINS_4gemm6kernel13GemmUniversalIN4cute5tupleIJiiiiEEENS1_10collective13CollectiveMmaINS1_35MainloopSm100TmaUmmaWarpSpecializedILi13ELi2ELi4ENS5_IJNS4_1CILi1EEENSA_ILi2EEESB_EEEEENS5_IJNSA_ILi64EEESF_NSA_ILi128EEEEEENS_12float_e5m2_tENS5_IJlSB_lEEESI_SJ_NS4_8TiledMMAINS4_8MMA_AtomIJNS4_10MMA_TraitsINS4_19SM100_MMA_F8F6F4_SSEJSI_SI_fSF_SF_NS4_17integral_constantINS4_4UMMA5MajorELSQ_0EEESR_NSO_INSP_7ScaleInELSS_0EEEST_EEEEEENS4_6LayoutINS5_IJSB_SB_SB_EEENS5_IJNSA_ILi0EEESY_SY_EEEEENS5_IJNS4_10UnderscoreES11_S11_EEEEENS4_23SM90_TMA_LOAD_MULTICASTENS4_14ComposedLayoutINS4_7SwizzleILi3ELi4ELi3EEENS4_18smem_ptr_flag_bitsILi8EEENSW_INS5_IJNSA_ILi8EEESG_EEENS5_IJSG_SB_EEEEEEEvNS4_8identityENS4_13SM90_TMA_LOADES1E_vS1F_EENS_8epilogue10collective18CollectiveEpilogueINS1I_23Sm100TmaWarpSpecializedILi1ELi1ELi32ELb0ELb0EEEJSH_NS5_IJNSW_ISF_SB_EES1N_EEESI_SJ_SI_SJ_NS1I_6fusion15FusionCallbacksIS1M_NS1P_17LinearCombinationISI_fSI_fLNS_15FloatRoundStyleE2EEESH_S1O_JEEENS4_5SM1004TMEM4LOAD26SM100_TMEM_LOAD_16dp32b32xES1G_NS15_INS16_ILi2ELi4ELi3EEES19_NSW_INS5_IJS1A_SF_EEENS5_IJSF_SB_EEEEEEENS4_39AutoVectorizingCopyWithAssumedAlignmentILi128EEENS4_14SM90_TMA_STOREES23_S25_S25_EEEvvEEEEvNT_6ParamsE --------------------------
	.section	.nv.info._ZN7cutlass13device_kernelINS_4gemm6kernel13GemmUniversalIN4cute5tupleIJiiiiEEENS1_10collective13CollectiveMmaINS1_35MainloopSm100TmaUmmaWarpSpecializedILi13ELi2ELi4ENS5_IJNS4_1CILi1EEENSA_ILi2EEESB_EEEEENS5_IJNSA_ILi64EEESF_NSA_ILi128EEEEEENS_12float_e5m2_tENS5_IJlSB_lEEESI_SJ_NS4_8TiledMMAINS4_8MMA_AtomIJNS4_10MMA_TraitsINS4_19SM100_MMA_F8F6F4_SSEJSI_SI_fSF_SF_NS4_17integral_constantINS4_4UMMA5MajorELSQ_0EEESR_NSO_INSP_7ScaleInELSS_0EEEST_EEEEEENS4_6LayoutINS5_IJSB_SB_SB_EEENS5_IJNSA_ILi0EEESY_SY_EEEEENS5_IJNS4_10UnderscoreES11_S11_EEEEENS4_23SM90_TMA_LOAD_MULTICASTENS4_14ComposedLayoutINS4_7SwizzleILi3ELi4ELi3EEENS4_18smem_ptr_flag_bitsILi8EEENSW_INS5_IJNSA_ILi8EEESG_EEENS5_IJSG_SB_EEEEEEEvNS4_8identityENS4_13SM90_TMA_LOADES1E_vS1F_EENS_8epilogue10collective18CollectiveEpilogueINS1I_23Sm100TmaWarpSpecializedILi1ELi1ELi32ELb0ELb0EEEJSH_NS5_IJNSW_ISF_SB_EES1N_EEESI_SJ_SI_SJ_NS1I_6fusion15FusionCallbacksIS1M_NS1P_17LinearCombinationISI_fSI_fLNS_15FloatRoundStyleE2EEESH_S1O_JEEENS4_5SM1004TMEM4LOAD26SM100_TMEM_LOAD_16dp32b32xES1G_NS15_INS16_ILi2ELi4ELi3EEES19_NSW_INS5_IJS1A_SF_EEENS5_IJSF_SB_EEEEEEENS4_39AutoVectorizingCopyWithAssumedAlignmentILi128EEENS4_14SM90_TMA_STOREES23_S25_S25_EEEvvEEEEvNT_6ParamsE,"",@"SHT_CUDA_INFO"
	.sectionflags	@""
	.align	4


	//----- nvinfo : EIATTR_CUDA_API_VERSION
	.align		4
        /*0000*/ 	.byte	0x04, 0x37
        /*0002*/ 	.short	(.L_31 - .L_30)
.L_30:
        /*0004*/ 	.word	0x00000082


	//----- nvinfo : EIATTR_KPARAM_INFO
	.align		4
.L_31:
        /*0008*/ 	.byte	0x04, 0x17
        /*000a*/ 	.short	(.L_33 - .L_32)
.L_32:
        /*000c*/ 	.word	0x00000000
        /*0010*/ 	.short	0x0000
        /*0012*/ 	.short	0x0000
        /*0014*/ 	.byte	0x00, 0xf0, 0x01, 0x20


	//----- nvinfo : EIATTR_AT_ENTRY_FRAGMENTS
	.align		4
.L_33:
        /*0018*/ 	.byte	0x04, 0x4f
        /*001a*/ 	.short	(.L_35 - .L_34)


	//   ....[0]....
.L_34:
        /*001c*/ 	.word	0x00000006


	//----- nvinfo : EIATTR_RESERVED_SMEM_USED
	.align		4
.L_35:
        /*0020*/ 	.byte	0x01, 0x41
	.zero		2


	//----- nvinfo : EIATTR_SPARSE_MMA_MASK
	.align		4
        /*0024*/ 	.byte	0x03, 0x50
        /*0026*/ 	.short	0x0000


	//----- nvinfo : EIATTR_TCGEN05_1CTA_USED
	.align		4
        /*0028*/ 	.byte	0x01, 0x51
	.zero		2


	//----- nvinfo : EIATTR_MAXREG_COUNT
	.align		4
        /*002c*/ 	.byte	0x03, 0x1b
        /*002e*/ 	.short	0x00ff


	//----- nvinfo : EIATTR_NUM_BARRIERS
	.align		4
        /*0030*/ 	.byte	0x02, 0x4c
        /*0032*/ 	.byte	0x07
	.zero		1


	//----- nvinfo : EIATTR_EXTERNS
	.align		4
        /*0034*/ 	.byte	0x04, 0x0f
        /*0036*/ 	.short	(.L_37 - .L_36)


	//   ....[0]....
	.align		4
.L_36:
        /*0038*/ 	.word	index@(__assertfail)


	//----- nvinfo : EIATTR_MERCURY_ISA_VERSION
	.align		4
.L_37:
        /*003c*/ 	.byte	0x03, 0x5f
        /*003e*/ 	.short	0x0101


	//----- nvinfo : EIATTR_INT_WARP_WIDE_INSTR_OFFSETS
	.align		4
        /*0040*/ 	.byte	0x04, 0x31
        /*0042*/ 	.short	(.L_39 - .L_38)


	//   ....[0]....
.L_38:
        /*0044*/ 	.word	0x00004290


	//   ....[1]....
        /*0048*/ 	.word	0x000042c0


	//   ....[2]....
        /*004c*/ 	.word	0x000042e0


	//   ....[3]....
        /*0050*/ 	.word	0x00004e10


	//   ....[4]....
        /*0054*/ 	.word	0x00004ec0


	//----- nvinfo : EIATTR_COOP_GROUP_MASK_REGIDS
	.align		4
.L_39:
        /*0058*/ 	.byte	0x04, 0x29
        /*005a*/ 	.short	(.L_41 - .L_40)


	//   ....[0]....
.L_40:
        /*005c*/ 	.word	0xffffffff


	//   ....[1]....
        /*0060*/ 	.word	0xffffffff


	//   ....[2]....
        /*0064*/ 	.word	0xffffffff


	//   ....[3]....
        /*0068*/ 	.word	0xffffffff


	//   ....[4]....
        /*006c*/ 	.word	0xffffffff


	//   ....[5]....
        /*0070*/ 	.word	0xffffffff


	//   ....[6]....
        /*0074*/ 	.word	0xffffffff


	//   ....[7]....
        /*0078*/ 	.word	0xffffffff


	//   ....[8]....
        /*007c*/ 	.word	0xffffffff


	//   ....[9]....
        /*0080*/ 	.word	0xffffffff


	//   ....[10]....
        /*0084*/ 	.word	0xffffffff


	//   ....[11]....
        /*0088*/ 	.word	0xffffffff


	//   ....[12]....
        /*008c*/ 	.word	0xffffffff


	//   ....[13]....
        /*0090*/ 	.word	0xffffffff


	//----- nvinfo : EIATTR_COOP_GROUP_INSTR_OFFSETS
	.align		4
.L_41:
        /*0094*/ 	.byte	0x04, 0x28
        /*0096*/ 	.short	(.L_43 - .L_42)


	//   ....[0]....
.L_42:
        /*0098*/ 	.word	0x00000080


	//   ....[1]....
        /*009c*/ 	.word	0x000004e0


	//   ....[2]....
        /*00a0*/ 	.word	0x000007e0


	//   ....[3]....
        /*00a4*/ 	.word	0x00000920


	//   ....[4]....
        /*00a8*/ 	.word	0x00000a20


	//   ....[5]....
        /*00ac*/ 	.word	0x00000b90


	//   ....[6]....
        /*00b0*/ 	.word	0x00000d30


	//   ....[7]....
        /*00b4*/ 	.word	0x00000ee0


	//   ....[8]....
        /*00b8*/ 	.word	0x000020d0


	//   ....[9]....
        /*00bc*/ 	.word	0x00003480


	//   ....[10]....
        /*00c0*/ 	.word	0x00003690


	//   ....[11]....
        /*00c4*/ 	.word	0x000036c0


	//   ....[12]....
        /*00c8*/ 	.word	0x00004170


	//   ....[13]....
        /*00cc*/ 	.word	0x000043a0


	//----- nvinfo : EIATTR_VRC_CTA_INIT_COUNT
	.align		4
.L_43:
        /*00d0*/ 	.byte	0x02, 0x4a
        /*00d2*/ 	.byte	0x80
	.zero		1


	//----- nvinfo : EIATTR_SYSCALL_OFFSETS
	.align		4
        /*00d4*/ 	.byte	0x04, 0x46
        /*00d6*/ 	.short	(.L_45 - .L_44)


	//   ....[0]....
.L_44:
        /*00d8*/ 	.word	0x00005a30


	//   ....[1]....
        /*00dc*/ 	.word	0x00005b70


	//   ....[2]....
        /*00e0*/ 	.word	0x000062f0


	//----- nvinfo : EIATTR_MBARRIER_INSTR_OFFSETS
	.align		4
.L_45:
        /*00e4*/ 	.byte	0x04, 0x39
        /*00e6*/ 	.short	(.L_47 - .L_46)


	//   ....[0]....
.L_46:
        /*00e8*/ 	.word	0x00000620
        /*00ec*/ 	.word	0x000000ff
        /*00f0*/ 	.word	0x00000000
        /*00f4*/ 	.short	0x0100
        /*00f6*/ 	.byte	0x04
	.zero		1


	//   ....[1]....
        /*00f8*/ 	.word	0x00000630
        /*00fc*/ 	.word	0x000000ff
        /*0100*/ 	.word	0x00000068
        /*0104*/ 	.short	0x0100
        /*0106*/ 	.byte	0x04
	.zero		1


	//   ....[2]....
        /*0108*/ 	.word	0x00000640
        /*010c*/ 	.word	0x000000ff
        /*0110*/ 	.word	0x00000008
        /*0114*/ 	.short	0x0100
        /*0116*/ 	.byte	0x04
	.zero		1


	//   ....[3]....
        /*0118*/ 	.word	0x00000650
        /*011c*/ 	.word	0x000000ff
        /*0120*/ 	.word	0x00000070
        /*0124*/ 	.short	0x0100
        /*0126*/ 	.byte	0x04
	.zero		1


	//   ....[4]....
        /*0128*/ 	.word	0x00000660
        /*012c*/ 	.word	0x000000ff
        /*0130*/ 	.word	0x00000010
        /*0134*/ 	.short	0x0100
        /*0136*/ 	.byte	0x04
	.zero		1


	//   ....[5]....
        /*0138*/ 	.word	0x00000670
        /*013c*/ 	.word	0x000000ff
        /*0140*/ 	.word	0x00000078
        /*0144*/ 	.short	0x0100
        /*0146*/ 	.byte	0x04
	.zero		1


	//   ....[6]....
        /*0148*/ 	.word	0x00000680
        /*014c*/ 	.word	0x000000ff
        /*0150*/ 	.word	0x00000018
        /*0154*/ 	.short	0x0100
        /*0156*/ 	.byte	0x04
	.zero		1


	//   ....[7]....
        /*0158*/ 	.word	0x00000690
        /*015c*/ 	.word	0x000000ff
        /*0160*/ 	.word	0x00000080
        /*0164*/ 	.short	0x0100
        /*0166*/ 	.byte	0x04
	.zero		1


	//   ....[8]....
        /*0168*/ 	.word	0x000006a0
        /*016c*/ 	.word	0x000000ff
        /*0170*/ 	.word	0x00000020
        /*0174*/ 	.short	0x0100
        /*0176*/ 	.byte	0x04
	.zero		1


	//   ....[9]....
        /*0178*/ 	.word	0x000006b0
        /*017c*/ 	.word	0x000000ff
        /*0180*/ 	.word	0x00000088
        /*0184*/ 	.short	0x0100
        /*0186*/ 	.byte	0x04
	.zero		1


	//   ....[10]....
        /*0188*/ 	.word	0x000006c0
        /*018c*/ 	.word	0x000000ff
        /*0190*/ 	.word	0x00000028
        /*0194*/ 	.short	0x0100
        /*0196*/ 	.byte	0x04
	.zero		1


	//   ....[11]....
        /*0198*/ 	.word	0x000006d0
        /*019c*/ 	.word	0x000000ff
        /*01a0*/ 	.word	0x00000090
        /*01a4*/ 	.short	0x0100
        /*01a6*/ 	.byte	0x04
	.zero		1


	//   ....[12]....
        /*01a8*/ 	.word	0x000006e0
        /*01ac*/ 	.word	0x000000ff
        /*01b0*/ 	.word	0x00000030
        /*01b4*/ 	.short	0x0100
        /*01b6*/ 	.byte	0x04
	.zero		1


	//   ....[13]....
        /*01b8*/ 	.word	0x000006f0
        /*01bc*/ 	.word	0x000000ff
        /*01c0*/ 	.word	0x00000098
        /*01c4*/ 	.short	0x0100
        /*01c6*/ 	.byte	0x04
	.zero		1


	//   ....[14]....
        /*01c8*/ 	.word	0x00000700
        /*01cc*/ 	.word	0x000000ff
        /*01d0*/ 	.word	0x00000038
        /*01d4*/ 	.short	0x0100
        /*01d6*/ 	.byte	0x04
	.zero		1


	//   ....[15]....
        /*01d8*/ 	.word	0x00000710
        /*01dc*/ 	.word	0x000000ff
        /*01e0*/ 	.word	0x000000a0
        /*01e4*/ 	.short	0x0100
        /*01e6*/ 	.byte	0x04
	.zero		1


	//   ....[16]....
        /*01e8*/ 	.word	0x00000720
        /*01ec*/ 	.word	0x000000ff
        /*01f0*/ 	.word	0x00000040
        /*01f4*/ 	.short	0x0100
        /*01f6*/ 	.byte	0x04
	.zero		1


	//   ....[17]....
        /*01f8*/ 	.word	0x00000730
        /*01fc*/ 	.word	0x000000ff
        /*0200*/ 	.word	0x000000a8
        /*0204*/ 	.short	0x0100
        /*0206*/ 	.byte	0x04
	.zero		1


	//   ....[18]....
        /*0208*/ 	.word	0x00000740
        /*020c*/ 	.word	0x000000ff
        /*0210*/ 	.word	0x00000048
        /*0214*/ 	.short	0x0100
        /*0216*/ 	.byte	0x04
	.zero		1


	//   ....[19]....
        /*0218*/ 	.word	0x00000750
        /*021c*/ 	.word	0x000000ff
        /*0220*/ 	.word	0x000000b0
        /*0224*/ 	.short	0x0100
        /*0226*/ 	.byte	0x04
	.zero		1


	//   ....[20]....
        /*0228*/ 	.word	0x00000760
        /*022c*/ 	.word	0x000000ff
        /*0230*/ 	.word	0x00000050
        /*0234*/ 	.short	0x0100
        /*0236*/ 	.byte	0x04
	.zero		1


	//   ....[21]....
        /*0238*/ 	.word	0x00000770
        /*023c*/ 	.word	0x000000ff
        /*0240*/ 	.word	0x000000b8
        /*0244*/ 	.short	0x0100
        /*0246*/ 	.byte	0x04
	.zero		1


	//   ....[22]....
        /*0248*/ 	.word	0x00000780
        /*024c*/ 	.word	0x000000ff
        /*0250*/ 	.word	0x00000058
        /*0254*/ 	.short	0x0100
        /*0256*/ 	.byte	0x04
	.zero		1


	//   ....[23]....
        /*0258*/ 	.word	0x00000790
        /*025c*/ 	.word	0x000000ff
        /*0260*/ 	.word	0x000000c0
        /*0264*/ 	.short	0x0100
        /*0266*/ 	.byte	0x04
	.zero		1


	//   ....[24]....
        /*0268*/ 	.word	0x000007a0
        /*026c*/ 	.word	0x000000ff
        /*0270*/ 	.word	0x00000060
        /*0274*/ 	.short	0x0100
        /*0276*/ 	.byte	0x04
	.zero		1


	//   ....[25]....
        /*0278*/ 	.word	0x000007b0
        /*027c*/ 	.word	0x000000ff
        /*0280*/ 	.word	0x000000c8
        /*0284*/ 	.short	0x0100
        /*0286*/ 	.byte	0x04
	.zero		1


	//   ....[26]....
        /*0288*/ 	.word	0x000008f0
        /*028c*/ 	.word	0x000000ff
        /*0290*/ 	.word	0x000000d0
        /*0294*/ 	.short	0x0100
        /*0296*/ 	.byte	0x04
	.zero		1


	//   ....[27]....
        /*0298*/ 	.word	0x00000900
        /*029c*/ 	.word	0x000000ff
        /*02a0*/ 	.word	0x000000d8
        /*02a4*/ 	.short	0x0100
        /*02a6*/ 	.byte	0x04
	.zero		1


	//   ....[28]....
        /*02a8*/ 	.word	0x000009f0
        /*02ac*/ 	.word	0x000000ff
        /*02b0*/ 	.word	0x000000e0
        /*02b4*/ 	.short	0x0100
        /*02b6*/ 	.byte	0x06
	.zero		1


	//   ....[29]....
        /*02b8*/ 	.word	0x00000a00
        /*02bc*/ 	.word	0x000000ff
        /*02c0*/ 	.word	0x000000e8
        /*02c4*/ 	.short	0x0100
        /*02c6*/ 	.byte	0x06
	.zero		1


	//   ....[30]....
        /*02c8*/ 	.word	0x00000b40
        /*02cc*/ 	.word	0x000000ff
        /*02d0*/ 	.word	0x000000f0
        /*02d4*/ 	.short	0x0100
        /*02d6*/ 	.byte	0x06
	.zero		1


	//   ....[31]....
        /*02d8*/ 	.word	0x00000b50
        /*02dc*/ 	.word	0x000000ff
        /*02e0*/ 	.word	0x00000100
        /*02e4*/ 	.short	0x0100
        /*02e6*/ 	.byte	0x06
	.zero		1


	//   ....[32]....
        /*02e8*/ 	.word	0x00000b60
        /*02ec*/ 	.word	0x000000ff
        /*02f0*/ 	.word	0x000000f8
        /*02f4*/ 	.short	0x0100
        /*02f6*/ 	.byte	0x06
	.zero		1


	//   ....[33]....
        /*02f8*/ 	.word	0x00000b70
        /*02fc*/ 	.word	0x000000ff
        /*0300*/ 	.word	0x00000108
        /*0304*/ 	.short	0x0100
        /*0306*/ 	.byte	0x06
	.zero		1


	//   ....[34]....
        /*0308*/ 	.word	0x00000ca0
        /*030c*/ 	.word	0x000000ff
        /*0310*/ 	.word	0x00000110
        /*0314*/ 	.short	0x0100
        /*0316*/ 	.byte	0x04
	.zero		1


	//   ....[35]....
        /*0318*/ 	.word	0x00000cb0
        /*031c*/ 	.word	0x000000ff
        /*0320*/ 	.word	0x00000130
        /*0324*/ 	.short	0x0100
        /*0326*/ 	.byte	0x04
	.zero		1


	//   ....[36]....
        /*0328*/ 	.word	0x00000cc0
        /*032c*/ 	.word	0x000000ff
        /*0330*/ 	.word	0x00000118
        /*0334*/ 	.short	0x0100
        /*0336*/ 	.byte	0x04
	.zero		1


	//   ....[37]....
        /*0338*/ 	.word	0x00000cd0
        /*033c*/ 	.word	0x000000ff
        /*0340*/ 	.word	0x00000138
        /*0344*/ 	.short	0x0100
        /*0346*/ 	.byte	0x04
	.zero		1


	//   ....[38]....
        /*0348*/ 	.word	0x00000ce0
        /*034c*/ 	.word	0x000000ff
        /*0350*/ 	.word	0x00000120
        /*0354*/ 	.short	0x0100
        /*0356*/ 	.byte	0x04
	.zero		1


	//   ....[39]....
        /*0358*/ 	.word	0x00000cf0
        /*035c*/ 	.word	0x000000ff
        /*0360*/ 	.word	0x00000140
        /*0364*/ 	.short	0x0100
        /*0366*/ 	.byte	0x04
	.zero		1


	//   ....[40]....
        /*0368*/ 	.word	0x00000d00
        /*036c*/ 	.word	0x000000ff
        /*0370*/ 	.word	0x00000128
        /*0374*/ 	.short	0x0100
        /*0376*/ 	.byte	0x04
	.zero		1


	//   ....[41]....
        /*0378*/ 	.word	0x00000d10
        /*037c*/ 	.word	0x000000ff
        /*0380*/ 	.word	0x00000148
        /*0384*/ 	.short	0x0100
        /*0386*/ 	.byte	0x04
	.zero		1


	//   ....[42]....
        /*0388*/ 	.word	0x00000e00
        /*038c*/ 	.word	0x000000ff
        /*0390*/ 	.word	0x00000150
        /*0394*/ 	.short	0x0100
        /*0396*/ 	.byte	0x04
	.zero		1


	//   ....[43]....
        /*0398*/ 	.word	0x00000e10
        /*039c*/ 	.word	0x000000ff
        /*03a0*/ 	.word	0x00000160
        /*03a4*/ 	.short	0x0100
        /*03a6*/ 	.byte	0x04
	.zero		1


	//   ....[44]....
        /*03a8*/ 	.word	0x00000e20
        /*03ac*/ 	.word	0x000000ff
        /*03b0*/ 	.word	0x00000158
        /*03b4*/ 	.short	0x0100
        /*03b6*/ 	.byte	0x04
	.zero		1


	//   ....[45]....
        /*03b8*/ 	.word	0x00000e30
        /*03bc*/ 	.word	0x000000ff
        /*03c0*/ 	.word	0x00000168
        /*03c4*/ 	.short	0x0100
        /*03c6*/ 	.byte	0x04
	.zero		1


	//   ....[46]....
        /*03c8*/ 	.word	0x00001950
        /*03cc*/ 	.word	0x00000000
        /*03d0*/ 	.word	0x00000160
        /*03d4*/ 	.short	0x010a
        /*03d6*/ 	.byte	0xff
	.zero		1


	//   ....[47]....
        /*03d8*/ 	.word	0x00001980
        /*03dc*/ 	.word	0x00000000
        /*03e0*/ 	.word	0x00000150
        /*03e4*/ 	.short	0x0101
        /*03e6*/ 	.byte	0xff
	.zero		1


	//   ....[48]....
        /*03e8*/ 	.word	0x00001a50
        /*03ec*/ 	.word	0x000000ff
        /*03f0*/ 	.word	0x00000068
        /*03f4*/ 	.short	0x010a
        /*03f6*/ 	.byte	0x04
	.zero		1


	//   ....[49]....
        /*03f8*/ 	.word	0x00001ad0
        /*03fc*/ 	.word	0x000000ff
        /*0400*/ 	.word	0x00000068
        /*0404*/ 	.short	0x010a
        /*0406*/ 	.byte	0x21
	.zero		1


	//   ....[50]....
        /*0408*/ 	.word	0x00001c70
        /*040c*/ 	.word	0x000000ff
        /*0410*/ 	.word	0x00000068
        /*0414*/ 	.short	0x010a
        /*0416*/ 	.byte	0x08
	.zero		1


	//   ....[51]....
        /*0418*/ 	.word	0x00001d80
        /*041c*/ 	.word	0x000000ff
        /*0420*/ 	.word	0x000000e8
        /*0424*/ 	.short	0x0101
        /*0426*/ 	.byte	0x06
	.zero		1


	//   ....[52]....
        /*0428*/ 	.word	0x00001da0
        /*042c*/ 	.word	0x000000ff
        /*0430*/ 	.word	0x00000068
        /*0434*/ 	.short	0x010a
        /*0436*/ 	.byte	0x04
	.zero		1


	//   ....[53]....
        /*0438*/ 	.word	0x00001e20
        /*043c*/ 	.word	0x000000ff
        /*0440*/ 	.word	0x00000068
        /*0444*/ 	.short	0x010a
        /*0446*/ 	.byte	0x11
	.zero		1


	//   ....[54]....
        /*0448*/ 	.word	0x00001fc0
        /*044c*/ 	.word	0x000000ff
        /*0450*/ 	.word	0x00000068
        /*0454*/ 	.short	0x010a
        /*0456*/ 	.byte	0x07
	.zero		1


	//   ....[55]....
        /*0458*/ 	.word	0x00002100
        /*045c*/ 	.word	0x00000003
        /*0460*/ 	.word	0x000000f0
        /*0464*/ 	.short	0x010a
        /*0466*/ 	.byte	0xff
	.zero		1


	//   ....[56]....
        /*0468*/ 	.word	0x00002250
        /*046c*/ 	.word	0x00000000
        /*0470*/ 	.word	0x00000000
        /*0474*/ 	.short	0x0101
        /*0476*/ 	.byte	0xff
	.zero		1


	//   ....[57]....
        /*0478*/ 	.word	0x000027f0
        /*047c*/ 	.word	0x000000ff
        /*0480*/ 	.word	0x00000000
        /*0484*/ 	.short	0x010a
        /*0486*/ 	.byte	0x04
	.zero		1


	//   ....[58]....
        /*0488*/ 	.word	0x00002880
        /*048c*/ 	.word	0x000000ff
        /*0490*/ 	.word	0x00000000
        /*0494*/ 	.short	0x010a
        /*0496*/ 	.byte	0x05
	.zero		1


	//   ....[59]....
        /*0498*/ 	.word	0x00002910
        /*049c*/ 	.word	0x000000ff
        /*04a0*/ 	.word	0x00000000
        /*04a4*/ 	.short	0x010a
        /*04a6*/ 	.byte	0x05
	.zero		1


	//   ....[60]....
        /*04a8*/ 	.word	0x000029a0
        /*04ac*/ 	.word	0x000000ff
        /*04b0*/ 	.word	0x00000000
        /*04b4*/ 	.short	0x010a
        /*04b6*/ 	.byte	0x05
	.zero		1


	//   ....[61]....
        /*04b8*/ 	.word	0x00002a30
        /*04bc*/ 	.word	0x000000ff
        /*04c0*/ 	.word	0x00000000
        /*04c4*/ 	.short	0x010a
        /*04c6*/ 	.byte	0x05
	.zero		1


	//   ....[62]....
        /*04c8*/ 	.word	0x00002ac0
        /*04cc*/ 	.word	0x000000ff
        /*04d0*/ 	.word	0x00000000
        /*04d4*/ 	.short	0x010a
        /*04d6*/ 	.byte	0x05
	.zero		1


	//   ....[63]....
        /*04d8*/ 	.word	0x00002b50
        /*04dc*/ 	.word	0x000000ff
        /*04e0*/ 	.word	0x00000000
        /*04e4*/ 	.short	0x010a
        /*04e6*/ 	.byte	0x05
	.zero		1


	//   ....[64]....
        /*04e8*/ 	.word	0x00002be0
        /*04ec*/ 	.word	0x000000ff
        /*04f0*/ 	.word	0x00000000
        /*04f4*/ 	.short	0x010a
        /*04f6*/ 	.byte	0x05
	.zero		1


	//   ....[65]....
        /*04f8*/ 	.word	0x00002c70
        /*04fc*/ 	.word	0x000000ff
        /*0500*/ 	.word	0x00000000
        /*0504*/ 	.short	0x010a
        /*0506*/ 	.byte	0x05
	.zero		1


	//   ....[66]....
        /*0508*/ 	.word	0x00002d00
        /*050c*/ 	.word	0x000000ff
        /*0510*/ 	.word	0x00000000
        /*0514*/ 	.short	0x010a
        /*0516*/ 	.byte	0x05
	.zero		1


	//   ....[67]....
        /*0518*/ 	.word	0x00002d90
        /*051c*/ 	.word	0x000000ff
        /*0520*/ 	.word	0x00000000
        /*0524*/ 	.short	0x010a
        /*0526*/ 	.byte	0x05
	.zero		1


	//   ....[68]....
        /*0528*/ 	.word	0x00002e20
        /*052c*/ 	.word	0x000000ff
        /*0530*/ 	.word	0x00000000
        /*0534*/ 	.short	0x010a
        /*0536*/ 	.byte	0x05
	.zero		1


	//   ....[69]....
        /*0538*/ 	.word	0x00002ec0
        /*053c*/ 	.word	0x00000000
        /*0540*/ 	.word	0x00000000
        /*0544*/ 	.short	0x010a
        /*0546*/ 	.byte	0xff
	.zero		1


	//   ....[70]....
        /*0548*/ 	.word	0x00002fe0
        /*054c*/ 	.word	0x00000002
        /*0550*/ 	.word	0x00000150
        /*0554*/ 	.short	0x010a
        /*0556*/ 	.byte	0xff
	.zero		1


	//   ....[71]....
        /*0558*/ 	.word	0x00003050
        /*055c*/ 	.word	0x00000002
        /*0560*/ 	.word	0x00000000
        /*0564*/ 	.short	0x0101
        /*0566*/ 	.byte	0xff
	.zero		1


	//   ....[72]....
        /*0568*/ 	.word	0x00003070
        /*056c*/ 	.word	0x000000ff
        /*0570*/ 	.word	0x00000100
        /*0574*/ 	.short	0x010a
        /*0576*/ 	.byte	0x04
	.zero		1


	//   ....[73]....
        /*0578*/ 	.word	0x00003190
        /*057c*/ 	.word	0x00000002
        /*0580*/ 	.word	0x000000f0
        /*0584*/ 	.short	0x010a
        /*0586*/ 	.byte	0xff
	.zero		1


	//   ....[74]....
        /*0588*/ 	.word	0x00003290
        /*058c*/ 	.word	0x00000002
        /*0590*/ 	.word	0x00000000
        /*0594*/ 	.short	0x0101
        /*0596*/ 	.byte	0xff
	.zero		1


	//   ....[75]....
        /*0598*/ 	.word	0x00003320
        /*059c*/ 	.word	0x000000ff
        /*05a0*/ 	.word	0x00000100
        /*05a4*/ 	.short	0x0106
        /*05a6*/ 	.byte	0x04
	.zero		1


	//   ....[76]....
        /*05a8*/ 	.word	0x00003340
        /*05ac*/ 	.word	0x000000ff
        /*05b0*/ 	.word	0x00000100
        /*05b4*/ 	.short	0x010a
        /*05b6*/ 	.byte	0x04
	.zero		1


	//   ....[77]....
        /*05b8*/ 	.word	0x000033d0
        /*05bc*/ 	.word	0x000000ff
        /*05c0*/ 	.word	0x00000100
        /*05c4*/ 	.short	0x0106
        /*05c6*/ 	.byte	0x07
	.zero		1


	//   ....[78]....
        /*05c8*/ 	.word	0x00003410
        /*05cc*/ 	.word	0x00000000
        /*05d0*/ 	.word	0x00000100
        /*05d4*/ 	.short	0x010a
        /*05d6*/ 	.byte	0xff
	.zero		1


	//   ....[79]....
        /*05d8*/ 	.word	0x00003960
        /*05dc*/ 	.word	0x00000000
        /*05e0*/ 	.word	0x000000f0
        /*05e4*/ 	.short	0x010a
        /*05e6*/ 	.byte	0xff
	.zero		1


	//   ....[80]....
        /*05e8*/ 	.word	0x00003a60
        /*05ec*/ 	.word	0x00000003
        /*05f0*/ 	.word	0x00000000
        /*05f4*/ 	.short	0x0101
        /*05f6*/ 	.byte	0xff
	.zero		1


	//   ....[81]....
        /*05f8*/ 	.word	0x00003a70
        /*05fc*/ 	.word	0x000000ff
        /*0600*/ 	.word	0x00000000
        /*0604*/ 	.short	0x010a
        /*0606*/ 	.byte	0x04
	.zero		1


	//   ....[82]....
        /*0608*/ 	.word	0x00003af0
        /*060c*/ 	.word	0x000000ff
        /*0610*/ 	.word	0x00000130
        /*0614*/ 	.short	0x010a
        /*0616*/ 	.byte	0x1f
	.zero		1


	//   ....[83]....
        /*0618*/ 	.word	0x00003bd0
        /*061c*/ 	.word	0x000000ff
        /*0620*/ 	.word	0x00000000
        /*0624*/ 	.short	0x010a
        /*0626*/ 	.byte	0x05
	.zero		1


	//   ....[84]....
        /*0628*/ 	.word	0x00003d10
        /*062c*/ 	.word	0x000000ff
        /*0630*/ 	.word	0x00000000
        /*0634*/ 	.short	0x010a
        /*0636*/ 	.byte	0x04
	.zero		1


	//   ....[85]....
        /*0638*/ 	.word	0x00003fa0
        /*063c*/ 	.word	0x000000ff
        /*0640*/ 	.word	0x00000000
        /*0644*/ 	.short	0x010a
        /*0646*/ 	.byte	0x04
	.zero		1


	//   ....[86]....
        /*0648*/ 	.word	0x00004030
        /*064c*/ 	.word	0x000000ff
        /*0650*/ 	.word	0x00000000
        /*0654*/ 	.short	0x010a
        /*0656*/ 	.byte	0x05
	.zero		1


	//   ....[87]....
        /*0658*/ 	.word	0x000040c0
        /*065c*/ 	.word	0x000000ff
        /*0660*/ 	.word	0x00000000
        /*0664*/ 	.short	0x010a
        /*0666*/ 	.byte	0x05
	.zero		1


	//   ....[88]....
        /*0668*/ 	.word	0x00004150
        /*066c*/ 	.word	0x000000ff
        /*0670*/ 	.word	0x00000000
        /*0674*/ 	.short	0x010a
        /*0676*/ 	.byte	0x04
	.zero		1


	//   ....[89]....
        /*0678*/ 	.word	0x000045f0
        /*067c*/ 	.word	0x00000007
        /*0680*/ 	.word	0x000000f0
        /*0684*/ 	.short	0x010a
        /*0686*/ 	.byte	0xff
	.zero		1


	//   ....[90]....
        /*0688*/ 	.word	0x00004760
        /*068c*/ 	.word	0x00000000
        /*0690*/ 	.word	0x00000000
        /*0694*/ 	.short	0x0101
        /*0696*/ 	.byte	0xff
	.zero		1


	//   ....[91]....
        /*0698*/ 	.word	0x00004bd0
        /*069c*/ 	.word	0x000000ff
        /*06a0*/ 	.word	0x000000e8
        /*06a4*/ 	.short	0x010a
        /*06a6*/ 	.byte	0x11
	.zero		1


	//   ....[92]....
        /*06a8*/ 	.word	0x00004d50
        /*06ac*/ 	.word	0x000000ff
        /*06b0*/ 	.word	0x000000d8
        /*06b4*/ 	.short	0x010a
        /*06b6*/ 	.byte	0x11
	.zero		1


	//   ....[93]....
        /*06b8*/ 	.word	0x00004f60
        /*06bc*/ 	.word	0x000000ff
        /*06c0*/ 	.word	0x000000d0
        /*06c4*/ 	.short	0x010b
        /*06c6*/ 	.byte	0x11
	.zero		1


	//   ....[94]....
        /*06c8*/ 	.word	0x00004f70
        /*06cc*/ 	.word	0x000000ff
        /*06d0*/ 	.word	0x00000000
        /*06d4*/ 	.short	0x0101
        /*06d6*/ 	.byte	0x30
	.zero		1


	//   ....[95]....
        /*06d8*/ 	.word	0x00004fb0
        /*06dc*/ 	.word	0x00000000
        /*06e0*/ 	.word	0x000000d8
        /*06e4*/ 	.short	0x010a
        /*06e6*/ 	.byte	0xff
	.zero		1


	//   ....[96]....
        /*06e8*/ 	.word	0x000052f0
        /*06ec*/ 	.word	0x00000003
        /*06f0*/ 	.word	0x000000f0
        /*06f4*/ 	.short	0x010a
        /*06f6*/ 	.byte	0xff
	.zero		1


	//   ....[97]....
        /*06f8*/ 	.word	0x00005470
        /*06fc*/ 	.word	0x00000000
        /*0700*/ 	.word	0x00000000
        /*0704*/ 	.short	0x0101
        /*0706*/ 	.byte	0xff
	.zero		1


	//   ....[98]....
        /*0708*/ 	.word	0x00005ed0
        /*070c*/ 	.word	0x000000ff
        /*0710*/ 	.word	0x000000d0
        /*0714*/ 	.short	0x010a
        /*0716*/ 	.byte	0x2c
	.zero		1


	//   ....[99]....
        /*0718*/ 	.word	0x00005ee0
        /*071c*/ 	.word	0x00000016
        /*0720*/ 	.word	0x00000110
        /*0724*/ 	.short	0x010a
        /*0726*/ 	.byte	0xff
	.zero		1


	//   ....[100]....
        /*0728*/ 	.word	0x00006090
        /*072c*/ 	.word	0x000000ff
        /*0730*/ 	.word	0x000000d0
        /*0734*/ 	.short	0x010a
        /*0736*/ 	.byte	0x2c
	.zero		1


	//   ....[101]....
        /*0738*/ 	.word	0x00006170
        /*073c*/ 	.word	0x000000ff
        /*0740*/ 	.word	0x00000000
        /*0744*/ 	.short	0x0101
        /*0746*/ 	.byte	0x04
	.zero		1


	//   ....[102]....
        /*0748*/ 	.word	0x000061d0
        /*074c*/ 	.word	0x00000016
        /*0750*/ 	.word	0x00000110
        /*0754*/ 	.short	0x010a
        /*0756*/ 	.byte	0xff
	.zero		1


	//   ....[103]....
        /*0758*/ 	.word	0x00006540
        /*075c*/ 	.word	0x000000ff
        /*0760*/ 	.word	0x00000000
        /*0764*/ 	.short	0x0101
        /*0766*/ 	.byte	0x04
	.zero		1


	//   ....[104]....
        /*0768*/ 	.word	0x00006e20
        /*076c*/ 	.word	0x00000000
        /*0770*/ 	.word	0x00000160
        /*0774*/ 	.short	0x010a
        /*0776*/ 	.byte	0xff
	.zero		1


	//   ....[105]....
        /*0778*/ 	.word	0x00006e80
        /*077c*/ 	.word	0x00000000
        /*0780*/ 	.word	0x00000068
        /*0784*/ 	.short	0x010a
        /*0786*/ 	.byte	0xff
	.zero		1


	//   ....[106]....
        /*0788*/ 	.word	0x00006ee0
        /*078c*/ 	.word	0x00000000
        /*0790*/ 	.word	0x00000068
        /*0794*/ 	.short	0x010a
        /*0796*/ 	.byte	0xff
	.zero		1


	//   ....[107]....
        /*0798*/ 	.word	0x00006f30
        /*079c*/ 	.word	0x00000003
        /*07a0*/ 	.word	0x000000f0
        /*07a4*/ 	.short	0x010a
        /*07a6*/ 	.byte	0xff
	.zero		1


	//   ....[108]....
        /*07a8*/ 	.word	0x00006f90
        /*07ac*/ 	.word	0x00000000
        /*07b0*/ 	.word	0x00000000
        /*07b4*/ 	.short	0x010a
        /*07b6*/ 	.byte	0xff
	.zero		1


	//   ....[109]....
        /*07b8*/ 	.word	0x00006ff0
        /*07bc*/ 	.word	0x00000000
        /*07c0*/ 	.word	0x00000000
        /*07c4*/ 	.short	0x010a
        /*07c6*/ 	.byte	0xff
	.zero		1


	//   ....[110]....
        /*07c8*/ 	.word	0x00007050
        /*07cc*/ 	.word	0x00000000
        /*07d0*/ 	.word	0x00000000
        /*07d4*/ 	.short	0x010a
        /*07d6*/ 	.byte	0xff
	.zero		1


	//   ....[111]....
        /*07d8*/ 	.word	0x000070b0
        /*07dc*/ 	.word	0x00000000
        /*07e0*/ 	.word	0x00000000
        /*07e4*/ 	.short	0x010a
        /*07e6*/ 	.byte	0xff
	.zero		1


	//   ....[112]....
        /*07e8*/ 	.word	0x00007110
        /*07ec*/ 	.word	0x00000000
        /*07f0*/ 	.word	0x00000000
        /*07f4*/ 	.short	0x010a
        /*07f6*/ 	.byte	0xff
	.zero		1


	//   ....[113]....
        /*07f8*/ 	.word	0x00007170
        /*07fc*/ 	.word	0x00000000
        /*0800*/ 	.word	0x00000000
        /*0804*/ 	.short	0x010a
        /*0806*/ 	.byte	0xff
	.zero		1


	//   ....[114]....
        /*0808*/ 	.word	0x000071d0
        /*080c*/ 	.word	0x00000000
        /*0810*/ 	.word	0x00000000
        /*0814*/ 	.short	0x010a
        /*0816*/ 	.byte	0xff
	.zero		1


	//   ....[115]....
        /*0818*/ 	.word	0x00007230
        /*081c*/ 	.word	0x00000000
        /*0820*/ 	.word	0x00000000
        /*0824*/ 	.short	0x010a
        /*0826*/ 	.byte	0xff
	.zero		1


	//   ....[116]....
        /*0828*/ 	.word	0x00007290
        /*082c*/ 	.word	0x00000000
        /*0830*/ 	.word	0x00000000
        /*0834*/ 	.short	0x010a
        /*0836*/ 	.byte	0xff
	.zero		1


	//   ....[117]....
        /*0838*/ 	.word	0x000072f0
        /*083c*/ 	.word	0x00000000
        /*0840*/ 	.word	0x00000000
        /*0844*/ 	.short	0x010a
        /*0846*/ 	.byte	0xff
	.zero		1


	//   ....[118]....
        /*0848*/ 	.word	0x00007350
        /*084c*/ 	.word	0x00000000
        /*0850*/ 	.word	0x00000000
        /*0854*/ 	.short	0x010a
        /*0856*/ 	.byte	0xff
	.zero		1


	//   ....[119]....
        /*0858*/ 	.word	0x000073b0
        /*085c*/ 	.word	0x00000000
        /*0860*/ 	.word	0x00000000
        /*0864*/ 	.short	0x010a
        /*0866*/ 	.byte	0xff
	.zero		1


	//   ....[120]....
        /*0868*/ 	.word	0x00007400
        /*086c*/ 	.word	0x00000002
        /*0870*/ 	.word	0x00000150
        /*0874*/ 	.short	0x010a
        /*0876*/ 	.byte	0xff
	.zero		1


	//   ....[121]....
        /*0878*/ 	.word	0x00007460
        /*087c*/ 	.word	0x00000002
        /*0880*/ 	.word	0x00000100
        /*0884*/ 	.short	0x010a
        /*0886*/ 	.byte	0xff
	.zero		1


	//   ....[122]....
        /*0888*/ 	.word	0x000074b0
        /*088c*/ 	.word	0x00000002
        /*0890*/ 	.word	0x000000f0
        /*0894*/ 	.short	0x010a
        /*0896*/ 	.byte	0xff
	.zero		1


	//   ....[123]....
        /*0898*/ 	.word	0x00007510
        /*089c*/ 	.word	0x00000000
        /*08a0*/ 	.word	0x00000100
        /*08a4*/ 	.short	0x010a
        /*08a6*/ 	.byte	0xff
	.zero		1


	//   ....[124]....
        /*08a8*/ 	.word	0x00007560
        /*08ac*/ 	.word	0x00000000
        /*08b0*/ 	.word	0x000000f0
        /*08b4*/ 	.short	0x010a
        /*08b6*/ 	.byte	0xff
	.zero		1


	//   ....[125]....
        /*08b8*/ 	.word	0x000075c0
        /*08bc*/ 	.word	0x00000002
        /*08c0*/ 	.word	0x00000130
        /*08c4*/ 	.short	0x010a
        /*08c6*/ 	.byte	0xff
	.zero		1


	//   ....[126]....
        /*08c8*/ 	.word	0x00007620
        /*08cc*/ 	.word	0x00000000
        /*08d0*/ 	.word	0x00000000
        /*08d4*/ 	.short	0x010a
        /*08d6*/ 	.byte	0xff
	.zero		1


	//   ....[127]....
        /*08d8*/ 	.word	0x00007680
        /*08dc*/ 	.word	0x00000000
        /*08e0*/ 	.word	0x00000000
        /*08e4*/ 	.short	0x010a
        /*08e6*/ 	.byte	0xff
	.zero		1


	//   ....[128]....
        /*08e8*/ 	.word	0x000076e0
        /*08ec*/ 	.word	0x00000000
        /*08f0*/ 	.word	0x00000000
        /*08f4*/ 	.short	0x010a
        /*08f6*/ 	.byte	0xff
	.zero		1


	//   ....[129]....
        /*08f8*/ 	.word	0x00007740
        /*08fc*/ 	.word	0x00000000
        /*0900*/ 	.word	0x00000000
        /*0904*/ 	.short	0x010a
        /*0906*/ 	.byte	0xff
	.zero		1


	//   ....[130]....
        /*0908*/ 	.word	0x000077a0
        /*090c*/ 	.word	0x00000000
        /*0910*/ 	.word	0x00000000
        /*0914*/ 	.short	0x010a
        /*0916*/ 	.byte	0xff
	.zero		1


	//   ....[131]....
        /*0918*/ 	.word	0x000077f0
        /*091c*/ 	.word	0x00000007
        /*0920*/ 	.word	0x000000f0
        /*0924*/ 	.short	0x010a
        /*0926*/ 	.byte	0xff
	.zero		1


	//   ....[132]....
        /*0928*/ 	.word	0x00007850
        /*092c*/ 	.word	0x00000000
        /*0930*/ 	.word	0x000000e8
        /*0934*/ 	.short	0x010a
        /*0936*/ 	.byte	0xff
	.zero		1


	//   ....[133]....
        /*0938*/ 	.word	0x000078b0
        /*093c*/ 	.word	0x00000000
        /*0940*/ 	.word	0x000000d8
        /*0944*/ 	.short	0x010a
        /*0946*/ 	.byte	0xff
	.zero		1


	//   ....[134]....
        /*0948*/ 	.word	0x00007900
        /*094c*/ 	.word	0x00000003
        /*0950*/ 	.word	0x000000f0
        /*0954*/ 	.short	0x010a
        /*0956*/ 	.byte	0xff
	.zero		1


	//   ....[135]....
        /*0958*/ 	.word	0x00007960
        /*095c*/ 	.word	0x00000000
        /*0960*/ 	.word	0x000000d0
        /*0964*/ 	.short	0x010a
        /*0966*/ 	.byte	0xff
	.zero		1


	//   ....[136]....
        /*0968*/ 	.word	0x000079b0
        /*096c*/ 	.word	0x00000016
        /*0970*/ 	.word	0x00000110
        /*0974*/ 	.short	0x010a
        /*0976*/ 	.byte	0xff
	.zero		1


	//----- nvinfo : EIATTR_NUM_MBARRIERS
	.align		4
.L_47:
        /*0978*/ 	.byte	0x03, 0x38
        /*097a*/ 	.short	0x002e


	//----- nvinfo : EIATTR_EXIT_INSTR_OFFSETS
	.align		4
        /*097c*/ 	.byte	0x04, 0x1c
        /*097e*/ 	.short	(.L_49 - .L_48)


	//   ....[0]....
.L_48:
        /*0980*/ 	.word	0x00002ef0


	//   ....[1]....
        /*0984*/ 	.word	0x000033e0


	//   ....[2]....
        /*0988*/ 	.word	0x00003440


	//   ....[3]....
        /*098c*/ 	.word	0x000043b0


	//   ....[4]....
        /*0990*/ 	.word	0x00004fe0


	//   ....[5]....
        /*0994*/ 	.word	0x00005020


	//   ....[6]....
        /*0998*/ 	.word	0x00006e10


	//----- nvinfo : EIATTR_MAX_THREADS
	.align		4
.L_49:
        /*099c*/ 	.byte	0x04, 0x05
        /*099e*/ 	.short	(.L_51 - .L_50)
.L_50:
        /*09a0*/ 	.word	0x00000100
        /*09a4*/ 	.word	0x00000001
        /*09a8*/ 	.word	0x00000001


	//----- nvinfo : EIATTR_CRS_STACK_SIZE
	.align		4
.L_51:
        /*09ac*/ 	.byte	0x04, 0x1e
        /*09ae*/ 	.short	(.L_53 - .L_52)
.L_52:
        /*09b0*/ 	.word	0x00000000


	//----- nvinfo : EIATTR_CBANK_PARAM_SIZE
	.align		4
.L_53:
        /*09b4*/ 	.byte	0x03, 0x19
        /*09b6*/ 	.short	0x0800


	//----- nvinfo : EIATTR_PARAM_CBANK
	.align		4
        /*09b8*/ 	.byte	0x04, 0x0a
        /*09ba*/ 	.short	(.L_55 - .L_54)
	.align		4
.L_54:
        /*09bc*/ 	.word	index@(.nv.constant0._ZN7cutlass13device_kernelINS_4gemm6kernel13GemmUniversalIN4cute5tupleIJiiiiEEENS1_10collective13CollectiveMmaINS1_35MainloopSm100TmaUmmaWarpSpecializedILi13ELi2ELi4ENS5_IJNS4_1CILi1EEENSA_ILi2EEESB_EEEEENS5_IJNSA_ILi64EEESF_NSA_ILi128EEEEEENS_12float_e5m2_tENS5_IJlSB_lEEESI_SJ_NS4_8TiledMMAINS4_8MMA_AtomIJNS4_10MMA_TraitsINS4_19SM100_MMA_F8F6F4_SSEJSI_SI_fSF_SF_NS4_17integral_constantINS4_4UMMA5MajorELSQ_0EEESR_NSO_INSP_7ScaleInELSS_0EEEST_EEEEEENS4_6LayoutINS5_IJSB_SB_SB_EEENS5_IJNSA_ILi0EEESY_SY_EEEEENS5_IJNS4_10UnderscoreES11_S11_EEEEENS4_23SM90_TMA_LOAD_MULTICASTENS4_14ComposedLayoutINS4_7SwizzleILi3ELi4ELi3EEENS4_18smem_ptr_flag_bitsILi8EEENSW_INS5_IJNSA_ILi8EEESG_EEENS5_IJSG_SB_EEEEEEEvNS4_8identityENS4_13SM90_TMA_LOADES1E_vS1F_EENS_8epilogue10collective18CollectiveEpilogueINS1I_23Sm100TmaWarpSpecializedILi1ELi1ELi32ELb0ELb0EEEJSH_NS5_IJNSW_ISF_SB_EES1N_EEESI_SJ_SI_SJ_NS1I_6fusion15FusionCallbacksIS1M_NS1P_17LinearCombinationISI_fSI_fLNS_15FloatRoundStyleE2EEESH_S1O_JEEENS4_5SM1004TMEM4LOAD26SM100_TMEM_LOAD_16dp32b32xES1G_NS15_INS16_ILi2ELi4ELi3EEES19_NSW_INS5_IJS1A_SF_EEENS5_IJSF_SB_EEEEEEENS4_39AutoVectorizingCopyWithAssumedAlignmentILi128EEENS4_14SM90_TMA_STOREES23_S25_S25_EEEvvEEEEvNT_6ParamsE)
        /*09c0*/ 	.short	0x0380
        /*09c2*/ 	.short	0x0800


	//----- nvinfo : EIATTR_SW_WAR
	.align		4
.L_55:
        /*09c4*/ 	.byte	0x04, 0x36
        /*09c6*/ 	.short	(.L_57 - .L_56)
.L_56:
        /*09c8*/ 	.word	0x00000008
.L_57:


//--------------------- .nv.callgraph             --------------------------
	.section	.nv.callgraph,"",@"SHT_CUDA_CALLGRAPH"
	.align	4
	.sectionentsize	8
	.align		4
        /*0000*/ 	.word	0x00000000
	.align		4
        /*0004*/ 	.word	0xffffffff
	.align		4
        /*0008*/ 	.word	index@(_ZN7cutlass13device_kernelINS_4gemm6kernel13GemmUniversalIN4cute5tupleIJiiiiEEENS1_10collective13CollectiveMmaINS1_35MainloopSm100TmaUmmaWarpSpecializedILi13ELi2ELi4ENS5_IJNS4_1CILi1EEENSA_ILi2EEESB_EEEEENS5_IJNSA_ILi64EEESF_NSA_ILi128EEEEEENS_12float_e5m2_tENS5_IJlSB_lEEESI_SJ_NS4_8TiledMMAINS4_8MMA_AtomIJNS4_10MMA_TraitsINS4_19SM100_MMA_F8F6F4_SSEJSI_SI_fSF_SF_NS4_17integral_constantINS4_4UMMA5MajorELSQ_0EEESR_NSO_INSP_7ScaleInELSS_0EEEST_EEEEEENS4_6LayoutINS5_IJSB_SB_SB_EEENS5_IJNSA_ILi0EEESY_SY_EEEEENS5_IJNS4_10UnderscoreES11_S11_EEEEENS4_23SM90_TMA_LOAD_MULTICASTENS4_14ComposedLayoutINS4_7SwizzleILi3ELi4ELi3EEENS4_18smem_ptr_flag_bitsILi8EEENSW_INS5_IJNSA_ILi8EEESG_EEENS5_IJSG_SB_EEEEEEEvNS4_8identityENS4_13SM90_TMA_LOADES1E_vS1F_EENS_8epilogue10collective18CollectiveEpilogueINS1I_23Sm100TmaWarpSpecializedILi1ELi1ELi32ELb0ELb0EEEJSH_NS5_IJNSW_ISF_SB_EES1N_EEESI_SJ_SI_SJ_NS1I_6fusion15FusionCallbacksIS1M_NS1P_17LinearCombinationISI_fSI_fLNS_15FloatRoundStyleE2EEESH_S1O_JEEENS4_5SM1004TMEM4LOAD26SM100_TMEM_LOAD_16dp32b32xES1G_NS15_INS16_ILi2ELi4ELi3EEES19_NSW_INS5_IJS1A_SF_EEENS5_IJSF_SB_EEEEEEENS4_39AutoVectorizingCopyWithAssumedAlignmentILi128EEENS4_14SM90_TMA_STOREES23_S25_S25_EEEvvEEEEvNT_6ParamsE)
	.align		4
        /*000c*/ 	.word	index@(__assertfail)
	.align		4
        /*0010*/ 	.word	0x00000000
	.align		4
        /*0014*/ 	.word	0xfffffffe
	.align		4
        /*0018*/ 	.word	0x00000000
	.align		4
        /*001c*/ 	.word	0xfffffffd
	.align		4
        /*0020*/ 	.word	0x00000000
	.align		4
        /*0024*/ 	.word	0xfffffffc


//--------------------- .nv.constant4             --------------------------
	.section	.nv.constant4,"a",@progbits
	.align	8
	.align		8
.nv.constant4:
        /*0000*/ 	.dword	__assertfail
	.align		8
        /*0008*/ 	.dword	__unnamed_1
	.align		8
        /*0010*/ 	.dword	__unnamed_2
	.align		8
        /*0018*/ 	.dword	_ZN39_INTERNAL_ba4f8300_4_k_cu_60adb6ad_84904cuda3std3__45__cpo5beginE
	.align		8
        /*0020*/ 	.dword	_ZN39_INTERNAL_ba4f8300_4_k_cu_60adb6ad_84904cuda3std3__45__cpo3endE
	.align		8
        /*0028*/ 	.dword	_ZN39_INTERNAL_ba4f8300_4_k_cu_60adb6ad_84904cuda3std3__45__cpo6cbeginE
	.align		8
        /*0030*/ 	.dword	_ZN39_INTERNAL_ba4f8300_4_k_cu_60adb6ad_84904cuda3std3__45__cpo4cendE
	.align		8
        /*0038*/ 	.dword	_ZN39_INTERNAL_ba4f8300_4_k_cu_60adb6ad_84904cuda3std3__441_GLOBAL__N__ba4f8300_4_k_cu_60adb6ad_84906ignoreE
	.align		8
        /*0040*/ 	.dword	_ZN39_INTERNAL_ba4f8300_4_k_cu_60adb6ad_84904cuda3std3__419piecewise_constructE
	.align		8
        /*0048*/ 	.dword	_ZN39_INTERNAL_ba4f8300_4_k_cu_60adb6ad_84904cuda3std3__48in_placeE
	.align		8
        /*0050*/ 	.dword	_ZN39_INTERNAL_ba4f8300_4_k_cu_60adb6ad_84904cuda3std6ranges3__45__cpo4swapE
	.align		8
        /*0058*/ 	.dword	_ZN39_INTERNAL_ba4f8300_4_k_cu_60adb6ad_84904cuda3std6ranges3__45__cpo9iter_moveE
	.align		8
        /*0060*/ 	.dword	_ZN39_INTERNAL_ba4f8300_4_k_cu_60adb6ad_84904cute7productE
	.align		8
        /*0068*/ 	.dword	_ZN39_INTERNAL_ba4f8300_4_k_cu_60adb6ad_84904cute1_E
	.align		8
        /*0070*/ 	.dword	$str$25
	.align		8
        /*0078*/ 	.dword	$str$26
	.align		8
        /*0080*/ 	.dword	$str$27
	.align		8
        /*0088*/ 	.dword	$str$28


//--------------------- .text._ZN7cutlass13device_kernelINS_4gemm6kernel13GemmUniversalIN4cute5tupleIJiiiiEEENS1_10collective13CollectiveMmaINS1_35MainloopSm100TmaUmmaWarpSpecializedILi13ELi2ELi4ENS5_IJNS4_1CILi1EEENSA_ILi2EEESB_EEEEENS5_IJNSA_ILi64EEESF_NSA_ILi128EEEEEENS_12float_e5m2_tENS5_IJlSB_lEEESI_SJ_NS4_8TiledMMAINS4_8MMA_AtomIJNS4_10MMA_TraitsINS4_19SM100_MMA_F8F6F4_SSEJSI_SI_fSF_SF_NS4_17integral_constantINS4_4UMMA5MajorELSQ_0EEESR_NSO_INSP_7ScaleInELSS_0EEEST_EEEEEENS4_6LayoutINS5_IJSB_SB_SB_EEENS5_IJNSA_ILi0EEESY_SY_EEEEENS5_IJNS4_10UnderscoreES11_S11_EEEEENS4_23SM90_TMA_LOAD_MULTICASTENS4_14ComposedLayoutINS4_7SwizzleILi3ELi4ELi3EEENS4_18smem_ptr_flag_bitsILi8EEENSW_INS5_IJNSA_ILi8EEESG_EEENS5_IJSG_SB_EEEEEEEvNS4_8identityENS4_13SM90_TMA_LOADES1E_vS1F_EENS_8epilogue10collective18CollectiveEpilogueINS1I_23Sm100TmaWarpSpecializedILi1ELi1ELi32ELb0ELb0EEEJSH_NS5_IJNSW_ISF_SB_EES1N_EEESI_SJ_SI_SJ_NS1I_6fusion15FusionCallbacksIS1M_NS1P_17LinearCombinationISI_fSI_fLNS_15FloatRoundStyleE2EEESH_S1O_JEEENS4_5SM1004TMEM4LOAD26SM100_TMEM_LOAD_16dp32b32xES1G_NS15_INS16_ILi2ELi4ELi3EEES19_NSW_INS5_IJS1A_SF_EEENS5_IJSF_SB_EEEEEEENS4_39AutoVectorizingCopyWithAssumedAlignmentILi128EEENS4_14SM90_TMA_STOREES23_S25_S25_EEEvvEEEEvNT_6ParamsE --------------------------
	.section	.text._ZN7cutlass13device_kernelINS_4gemm6kernel13GemmUniversalIN4cute5tupleIJiiiiEEENS1_10collective13CollectiveMmaINS1_35MainloopSm100TmaUmmaWarpSpecializedILi13ELi2ELi4ENS5_IJNS4_1CILi1EEENSA_ILi2EEESB_EEEEENS5_IJNSA_ILi64EEESF_NSA_ILi128EEEEEENS_12float_e5m2_tENS5_IJlSB_lEEESI_SJ_NS4_8TiledMMAINS4_8MMA_AtomIJNS4_10MMA_TraitsINS4_19SM100_MMA_F8F6F4_SSEJSI_SI_fSF_SF_NS4_17integral_constantINS4_4UMMA5MajorELSQ_0EEESR_NSO_INSP_7ScaleInELSS_0EEEST_EEEEEENS4_6LayoutINS5_IJSB_SB_SB_EEENS5_IJNSA_ILi0EEESY_SY_EEEEENS5_IJNS4_10UnderscoreES11_S11_EEEEENS4_23SM90_TMA_LOAD_MULTICASTENS4_14ComposedLayoutINS4_7SwizzleILi3ELi4ELi3EEENS4_18smem_ptr_flag_bitsILi8EEENSW_INS5_IJNSA_ILi8EEESG_EEENS5_IJSG_SB_EEEEEEEvNS4_8identityENS4_13SM90_TMA_LOADES1E_vS1F_EENS_8epilogue10collective18CollectiveEpilogueINS1I_23Sm100TmaWarpSpecializedILi1ELi1ELi32ELb0ELb0EEEJSH_NS5_IJNSW_ISF_SB_EES1N_EEESI_SJ_SI_SJ_NS1I_6fusion15FusionCallbacksIS1M_NS1P_17LinearCombinationISI_fSI_fLNS_15FloatRoundStyleE2EEESH_S1O_JEEENS4_5SM1004TMEM4LOAD26SM100_TMEM_LOAD_16dp32b32xES1G_NS15_INS16_ILi2ELi4ELi3EEES19_NSW_INS5_IJS1A_SF_EEENS5_IJSF_SB_EEEEEEENS4_39AutoVectorizingCopyWithAssumedAlignmentILi128EEENS4_14SM90_TMA_STOREES23_S25_S25_EEEvvEEEEvNT_6ParamsE,"ax",@progbits
	.align	128
.text._ZN7cutlass13device_kernelINS_4gemm6kernel13GemmUniversalIN4cute5tupleIJiiiiEEENS1_10collective13CollectiveMmaINS1_35MainloopSm100TmaUmmaWarpSpecializedILi13ELi2ELi4ENS5_IJNS4_1CILi1EEENSA_ILi2EEESB_EEEEENS5_IJNSA_ILi64EEESF_NSA_ILi128EEEEEENS_12float_e5m2_tENS5_IJlSB_lEEESI_SJ_NS4_8TiledMMAINS4_8MMA_AtomIJNS4_10MMA_TraitsINS4_19SM100_MMA_F8F6F4_SSEJSI_SI_fSF_SF_NS4_17integral_constantINS4_4UMMA5MajorELSQ_0EEESR_NSO_INSP_7ScaleInELSS_0EEEST_EEEEEENS4_6LayoutINS5_IJSB_SB_SB_EEENS5_IJNSA_ILi0EEESY_SY_EEEEENS5_IJNS4_10UnderscoreES11_S11_EEEEENS4_23SM90_TMA_LOAD_MULTICASTENS4_14ComposedLayoutINS4_7SwizzleILi3ELi4ELi3EEENS4_18smem_ptr_flag_bitsILi8EEENSW_INS5_IJNSA_ILi8EEESG_EEENS5_IJSG_SB_EEEEEEEvNS4_8identityENS4_13SM90_TMA_LOADES1E_vS1F_EENS_8epilogue10collective18CollectiveEpilogueINS1I_23Sm100TmaWarpSpecializedILi1ELi1ELi32ELb0ELb0EEEJSH_NS5_IJNSW_ISF_SB_EES1N_EEESI_SJ_SI_SJ_NS1I_6fusion15FusionCallbacksIS1M_NS1P_17LinearCombinationISI_fSI_fLNS_15FloatRoundStyleE2EEESH_S1O_JEEENS4_5SM1004TMEM4LOAD26SM100_TMEM_LOAD_16dp32b32xES1G_NS15_INS16_ILi2ELi4ELi3EEES19_NSW_INS5_IJS1A_SF_EEENS5_IJSF_SB_EEEEEEENS4_39AutoVectorizingCopyWithAssumedAlignmentILi128EEENS4_14SM90_TMA_STOREES23_S25_S25_EEEvvEEEEvNT_6ParamsE:
        .type           _ZN7cutlass13device_kernelINS_4gemm6kernel13GemmUniversalIN4cute5tupleIJiiiiEEENS1_10collective13CollectiveMmaINS1_35MainloopSm100TmaUmmaWarpSpecializedILi13ELi2ELi4ENS5_IJNS4_1CILi1EEENSA_ILi2EEESB_EEEEENS5_IJNSA_ILi64EEESF_NSA_ILi128EEEEEENS_12float_e5m2_tENS5_IJlSB_lEEESI_SJ_NS4_8TiledMMAINS4_8MMA_AtomIJNS4_10MMA_TraitsINS4_19SM100_MMA_F8F6F4_SSEJSI_SI_fSF_SF_NS4_17integral_constantINS4_4UMMA5MajorELSQ_0EEESR_NSO_INSP_7ScaleInELSS_0EEEST_EEEEEENS4_6LayoutINS5_IJSB_SB_SB_EEENS5_IJNSA_ILi0EEESY_SY_EEEEENS5_IJNS4_10UnderscoreES11_S11_EEEEENS4_23SM90_TMA_LOAD_MULTICASTENS4_14ComposedLayoutINS4_7SwizzleILi3ELi4ELi3EEENS4_18smem_ptr_flag_bitsILi8EEENSW_INS5_IJNSA_ILi8EEESG_EEENS5_IJSG_SB_EEEEEEEvNS4_8identityENS4_13SM90_TMA_LOADES1E_vS1F_EENS_8epilogue10collective18CollectiveEpilogueINS1I_23Sm100TmaWarpSpecializedILi1ELi1ELi32ELb0ELb0EEEJSH_NS5_IJNSW_ISF_SB_EES1N_EEESI_SJ_SI_SJ_NS1I_6fusion15FusionCallbacksIS1M_NS1P_17LinearCombinationISI_fSI_fLNS_15FloatRoundStyleE2EEESH_S1O_JEEENS4_5SM1004TMEM4LOAD26SM100_TMEM_LOAD_16dp32b32xES1G_NS15_INS16_ILi2ELi4ELi3EEES19_NSW_INS5_IJS1A_SF_EEENS5_IJSF_SB_EEEEEEENS4_39AutoVectorizingCopyWithAssumedAlignmentILi128EEENS4_14SM90_TMA_STOREES23_S25_S25_EEEvvEEEEvNT_6ParamsE,@function
        .size           _ZN7cutlass13device_kernelINS_4gemm6kernel13GemmUniversalIN4cute5tupleIJiiiiEEENS1_10collective13CollectiveMmaINS1_35MainloopSm100TmaUmmaWarpSpecializedILi13ELi2ELi4ENS5_IJNS4_1CILi1EEENSA_ILi2EEESB_EEEEENS5_IJNSA_ILi64EEESF_NSA_ILi128EEEEEENS_12float_e5m2_tENS5_IJlSB_lEEESI_SJ_NS4_8TiledMMAINS4_8MMA_AtomIJNS4_10MMA_TraitsINS4_19SM100_MMA_F8F6F4_SSEJSI_SI_fSF_SF_NS4_17integral_constantINS4_4UMMA5MajorELSQ_0EEESR_NSO_INSP_7ScaleInELSS_0EEEST_EEEEEENS4_6LayoutINS5_IJSB_SB_SB_EEENS5_IJNSA_ILi0EEESY_SY_EEEEENS5_IJNS4_10UnderscoreES11_S11_EEEEENS4_23SM90_TMA_LOAD_MULTICASTENS4_14ComposedLayoutINS4_7SwizzleILi3ELi4ELi3EEENS4_18smem_ptr_flag_bitsILi8EEENSW_INS5_IJNSA_ILi8EEESG_EEENS5_IJSG_SB_EEEEEEEvNS4_8identityENS4_13SM90_TMA_LOADES1E_vS1F_EENS_8epilogue10collective18CollectiveEpilogueINS1I_23Sm100TmaWarpSpecializedILi1ELi1ELi32ELb0ELb0EEEJSH_NS5_IJNSW_ISF_SB_EES1N_EEESI_SJ_SI_SJ_NS1I_6fusion15FusionCallbacksIS1M_NS1P_17LinearCombinationISI_fSI_fLNS_15FloatRoundStyleE2EEESH_S1O_JEEENS4_5SM1004TMEM4LOAD26SM100_TMEM_LOAD_16dp32b32xES1G_NS15_INS16_ILi2ELi4ELi3EEES19_NSW_INS5_IJS1A_SF_EEENS5_IJSF_SB_EEEEEEENS4_39AutoVectorizingCopyWithAssumedAlignmentILi128EEENS4_14SM90_TMA_STOREES23_S25_S25_EEEvvEEEEvNT_6ParamsE,(.L_x_163 - _ZN7cutlass13device_kernelINS_4gemm6kernel13GemmUniversalIN4cute5tupleIJiiiiEEENS1_10collective13CollectiveMmaINS1_35MainloopSm100TmaUmmaWarpSpecializedILi13ELi2ELi4ENS5_IJNS4_1CILi1EEENSA_ILi2EEESB_EEEEENS5_IJNSA_ILi64EEESF_NSA_ILi128EEEEEENS_12float_e5m2_tENS5_IJlSB_lEEESI_SJ_NS4_8TiledMMAINS4_8MMA_AtomIJNS4_10MMA_TraitsINS4_19SM100_MMA_F8F6F4_SSEJSI_SI_fSF_SF_NS4_17integral_constantINS4_4UMMA5MajorELSQ_0EEESR_NSO_INSP_7ScaleInELSS_0EEEST_EEEEEENS4_6LayoutINS5_IJSB_SB_SB_EEENS5_IJNSA_ILi0EEESY_SY_EEEEENS5_IJNS4_10UnderscoreES11_S11_EEEEENS4_23SM90_TMA_LOAD_MULTICASTENS4_14ComposedLayoutINS4_7SwizzleILi3ELi4ELi3EEENS4_18smem_ptr_flag_bitsILi8EEENSW_INS5_IJNSA_ILi8EEESG_EEENS5_IJSG_SB_EEEEEEEvNS4_8identityENS4_13SM90_TMA_LOADES1E_vS1F_EENS_8epilogue10collective18CollectiveEpilogueINS1I_23Sm100TmaWarpSpecializedILi1ELi1ELi32ELb0ELb0EEEJSH_NS5_IJNSW_ISF_SB_EES1N_EEESI_SJ_SI_SJ_NS1I_6fusion15FusionCallbacksIS1M_NS1P_17LinearCombinationISI_fSI_fLNS_15FloatRoundStyleE2EEESH_S1O_JEEENS4_5SM1004TMEM4LOAD26SM100_TMEM_LOAD_16dp32b32xES1G_NS15_INS16_ILi2ELi4ELi3EEES19_NSW_INS5_IJS1A_SF_EEENS5_IJSF_SB_EEEEEEENS4_39AutoVectorizingCopyWithAssumedAlignmentILi128EEENS4_14SM90_TMA_STOREES23_S25_S25_EEEvvEEEEvNT_6ParamsE)
        .other          _ZN7cutlass13device_kernelINS_4gemm6kernel13GemmUniversalIN4cute5tupleIJiiiiEEENS1_10collective13CollectiveMmaINS1_35MainloopSm100TmaUmmaWarpSpecializedILi13ELi2ELi4ENS5_IJNS4_1CILi1EEENSA_ILi2EEESB_EEEEENS5_IJNSA_ILi64EEESF_NSA_ILi128EEEEEENS_12float_e5m2_tENS5_IJlSB_lEEESI_SJ_NS4_8TiledMMAINS4_8MMA_AtomIJNS4_10MMA_TraitsINS4_19SM100_MMA_F8F6F4_SSEJSI_SI_fSF_SF_NS4_17integral_constantINS4_4UMMA5MajorELSQ_0EEESR_NSO_INSP_7ScaleInELSS_0EEEST_EEEEEENS4_6LayoutINS5_IJSB_SB_SB_EEENS5_IJNSA_ILi0EEESY_SY_EEEEENS5_IJNS4_10UnderscoreES11_S11_EEEEENS4_23SM90_TMA_LOAD_MULTICASTENS4_14ComposedLayoutINS4_7SwizzleILi3ELi4ELi3EEENS4_18smem_ptr_flag_bitsILi8EEENSW_INS5_IJNSA_ILi8EEESG_EEENS5_IJSG_SB_EEEEEEEvNS4_8identityENS4_13SM90_TMA_LOADES1E_vS1F_EENS_8epilogue10collective18CollectiveEpilogueINS1I_23Sm100TmaWarpSpecializedILi1ELi1ELi32ELb0ELb0EEEJSH_NS5_IJNSW_ISF_SB_EES1N_EEESI_SJ_SI_SJ_NS1I_6fusion15FusionCallbacksIS1M_NS1P_17LinearCombinationISI_fSI_fLNS_15FloatRoundStyleE2EEESH_S1O_JEEENS4_5SM1004TMEM4LOAD26SM100_TMEM_LOAD_16dp32b32xES1G_NS15_INS16_ILi2ELi4ELi3EEES19_NSW_INS5_IJS1A_SF_EEENS5_IJSF_SB_EEEEEEENS4_39AutoVectorizingCopyWithAssumedAlignmentILi128EEENS4_14SM90_TMA_STOREES23_S25_S25_EEEvvEEEEvNT_6ParamsE,@"STO_CUDA_ENTRY STV_DEFAULT"
_ZN7cutlass13device_kernelINS_4gemm6kernel13GemmUniversalIN4cute5tupleIJiiiiEEENS1_10collective13CollectiveMmaINS1_35MainloopSm100TmaUmmaWarpSpecializedILi13ELi2ELi4ENS5_IJNS4_1CILi1EEENSA_ILi2EEESB_EEEEENS5_IJNSA_ILi64EEESF_NSA_ILi128EEEEEENS_12float_e5m2_tENS5_IJlSB_lEEESI_SJ_NS4_8TiledMMAINS4_8MMA_AtomIJNS4_10MMA_TraitsINS4_19SM100_MMA_F8F6F4_SSEJSI_SI_fSF_SF_NS4_17integral_constantINS4_4UMMA5MajorELSQ_0EEESR_NSO_INSP_7ScaleInELSS_0EEEST_EEEEEENS4_6LayoutINS5_IJSB_SB_SB_EEENS5_IJNSA_ILi0EEESY_SY_EEEEENS5_IJNS4_10UnderscoreES11_S11_EEEEENS4_23SM90_TMA_LOAD_MULTICASTENS4_14ComposedLayoutINS4_7SwizzleILi3ELi4ELi3EEENS4_18smem_ptr_flag_bitsILi8EEENSW_INS5_IJNSA_ILi8EEESG_EEENS5_IJSG_SB_EEEEEEEvNS4_8identityENS4_13SM90_TMA_LOADES1E_vS1F_EENS_8epilogue10collective18CollectiveEpilogueINS1I_23Sm100TmaWarpSpecializedILi1ELi1ELi32ELb0ELb0EEEJSH_NS5_IJNSW_ISF_SB_EES1N_EEESI_SJ_SI_SJ_NS1I_6fusion15FusionCallbacksIS1M_NS1P_17LinearCombinationISI_fSI_fLNS_15FloatRoundStyleE2EEESH_S1O_JEEENS4_5SM1004TMEM4LOAD26SM100_TMEM_LOAD_16dp32b32xES1G_NS15_INS16_ILi2ELi4ELi3EEES19_NSW_INS5_IJS1A_SF_EEENS5_IJSF_SB_EEEEEEENS4_39AutoVectorizingCopyWithAssumedAlignmentILi128EEENS4_14SM90_TMA_STOREES23_S25_S25_EEEvvEEEEvNT_6ParamsE:
[----:B------:R-:W1:Y:S01]  /*0000*/  LDC R1, c[0x0][0x37c] ;  /* 0x0000df00ff017b82 */ /* 0x000e620000000800 */
[----:B------:R-:W2:Y:S01]  /*0010*/  S2R R76, SR_TID.X ;  /* 0x00000000004c7919 */ /* 0x000ea20000002100 */
[----:B------:R-:W3:Y:S01]  /*0020*/  LDCU.64 UR8, c[0x0][0x890] ;  /* 0x00011200ff0877ac */ /* 0x000ee20008000a00 */
[----:B------:R-:W-:Y:S02]  /*0030*/  PRMT R79, RZ, 0x7610, R79 ;  /* 0x00007610ff4f7816 */ /* 0x000fe4000000004f */
[----:B------:R-:W-:Y:S01]  /*0040*/  ELECT P3, URZ, PT ;  /* 0x0000000000ff782f */ /* 0x000fe20003860000 */
[----:B---3--:R-:W-:-:S04]  /*0050*/  UISETP.NE.U32.AND UP0, UPT, UR8, URZ, UPT ;  /* 0x000000ff0800728c */ /* 0x008fc8000bf05070 */
[----:B------:R-:W-:Y:S01]  /*0060*/  UISETP.NE.AND.EX UP0, UPT, UR9, URZ, UPT, UP0 ;  /* 0x000000ff0900728c */ /* 0x000fe2000bf05300 */
[----:B--2---:R-:W-:-:S05]  /*0070*/  SHF.R.U32.HI R80, RZ, 0x5, R76 ;  /* 0x00000005ff507819 */ /* 0x004fca000001164c */
[----:B------:R-:W2:Y:S02]  /*0080*/  SHFL.IDX PT, R0, R80, RZ, 0x1f ;  /* 0x00001fff50007589 */ /* 0x000ea400000e0000 */
[----:B--2---:R-:W-:Y:S01]  /*0090*/  R2UR UR22, R0 ;  /* 0x00000000001672ca */ /* 0x004fe200000e0000 */
[----:B-1----:R-:W-:-:S14]  /*00a0*/  BRA.U UP0, `(.L_x_0) ;  /* 0x0000000100307547 */ /* 0x002fdc000b800000 */
[----:B------:R-:W1:Y:S02]  /*00b0*/  LDCU.64 UR4, c[0x0][0x888] ;  /* 0x00011100ff0477ac */ /* 0x000e640008000a00 */
[----:B-1----:R-:W-:-:S04]  /*00c0*/  UISETP.NE.U32.AND UP0, UPT, UR4, URZ, UPT ;  /* 0x000000ff0400728c */ /* 0x002fc8000bf05070 */
[----:B------:R-:W-:-:S09]  /*00d0*/  UISETP.NE.AND.EX UP0, UPT, UR5, URZ, UPT, UP0 ;  /* 0x000000ff0500728c */ /* 0x000fd2000bf05300 */
[----:B------:R-:W-:Y:S05]  /*00e0*/  BRA.U !UP0, `(.L_x_1) ;  /* 0x0000000108147547 */ /* 0x000fea000b800000 */
[----:B------:R-:W1:Y:S01]  /*00f0*/  LDC.64 R2, c[0x0][0x888] ;  /* 0x00022200ff027b82 */ /* 0x000e620000000a00 */
[----:B------:R-:W1:Y:S02]  /*0100*/  LDCU.64 UR4, c[0x0][0x358] ;  /* 0x00006b00ff0477ac */ /* 0x000e640008000a00 */
[----:B-1----:R1:W5:Y:S01]  /*0110*/  LDG.E R39, desc[UR4][R2.64] ;  /* 0x0000000402277981 */ /* 0x002362000c1e1900 */
[----:B------:R-:W-:Y:S01]  /*0120*/  HFMA2 R79, -RZ, RZ, 0, 5.9604644775390625e-08 ;  /* 0x00000001ff4f7431 */ /* 0x000fe200000001ff */
[----:B------:R-:W-:Y:S05]  /*0130*/  BRA `(.L_x_0) ;  /* 0x00000000000c7947 */ /* 0x000fea0003800000 */
.L_x_1:
[----:B------:R-:W1:Y:S01]  /*0140*/  LDCU UR4, c[0x0][0x880] ;  /* 0x00011000ff0477ac */ /* 0x000e620008000800 */
[----:B------:R-:W-:Y:S01]  /*0150*/  HFMA2 R79, -RZ, RZ, 0, 5.9604644775390625e-08 ;  /* 0x00000001ff4f7431 */ /* 0x000fe200000001ff */
[----:B-1----:R-:W-:-:S07]  /*0160*/  MOV R39, UR4 ;  /* 0x0000000400277c02 */ /* 0x002fce0008000f00 */
.L_x_0:
[----:B------:R-:W2:Y:S02]  /*0170*/  LDCU.64 UR4, c[0x0][0x8b0] ;  /* 0x00011600ff0477ac */ /* 0x000ea40008000a00 */
[----:B--2---:R-:W-:-:S04]  /*0180*/  UISETP.NE.U32.AND UP0, UPT, UR4, URZ, UPT ;  /* 0x000000ff0400728c */ /* 0x004fc8000bf05070 */
[----:B------:R-:W-:-:S09]  /*0190*/  UISETP.NE.AND.EX UP0, UPT, UR5, URZ, UPT, UP0 ;  /* 0x000000ff0500728c */ /* 0x000fd2000bf05300 */
[----:B------:R-:W-:Y:S05]  /*01a0*/  BRA.U UP0, `(.L_x_2) ;  /* 0x0000000100287547 */ /* 0x000fea000b800000 */
[----:B------:R-:W2:Y:S02]  /*01b0*/  LDCU.64 UR4, c[0x0][0x8a8] ;  /* 0x00011500ff0477ac */ /* 0x000ea40008000a00 */
[----:B--2---:R-:W-:-:S04]  /*01c0*/  UISETP.NE.U32.AND UP0, UPT, UR4, URZ, UPT ;  /* 0x000000ff0400728c */ /* 0x004fc8000bf05070 */
[----:B------:R-:W-:-:S09]  /*01d0*/  UISETP.NE.AND.EX UP0, UPT, UR5, URZ, UPT, UP0 ;  /* 0x000000ff0500728c */ /* 0x000fd2000bf05300 */
[----:B------:R-:W-:Y:S05]  /*01e0*/  BRA.U !UP0, `(.L_x_3) ;  /* 0x0000000108107547 */ /* 0x000fea000b800000 */
[----:B-1----:R-:W1:Y:S01]  /*01f0*/  LDC.64 R2, c[0x0][0x8a8] ;  /* 0x00022a00ff027b82 */ /* 0x002e620000000a00 */
[----:B------:R-:W1:Y:S02]  /*0200*/  LDCU.64 UR4, c[0x0][0x358] ;  /* 0x00006b00ff0477ac */ /* 0x000e640008000a00 */
[----:B-1----:R2:W5:Y:S01]  /*0210*/  LDG.E R38, desc[UR4][R2.64] ;  /* 0x0000000402267981 */ /* 0x002562000c1e1900 */
[----:B------:R-:W-:Y:S05]  /*0220*/  BRA `(.L_x_2) ;  /* 0x0000000000087947 */ /* 0x000fea0003800000 */
.L_x_3:
[----:B------:R-:W2:Y:S02]  /*0230*/  LDCU UR4, c[0x0][0x8a0] ;  /* 0x00011400ff0477ac */ /* 0x000ea40008000800 */
[----:B--2---:R-:W-:Y:S02]  /*0240*/  MOV R38, UR4 ;  /* 0x0000000400267c02 */ /* 0x004fe40008000f00 */
.L_x_2:
[----:B------:R-:W-:Y:S01]  /*0250*/  IMAD.U32 R0, RZ, RZ, UR22 ;  /* 0x00000016ff007e24 */ /* 0x000fe2000f8e00ff */
[----:B------:R-:W-:Y:S04]  /*0260*/  BSSY.RECONVERGENT B0, `(.L_x_4) ;  /* 0x000000c000007945 */ /* 0x000fe80003800200 */
[C---:B------:R-:W-:Y:S02]  /*0270*/  ISETP.NE.OR P1, PT, R0.reuse, 0x1, !P3 ;  /* 0x000000010000780c */ /* 0x040fe40005f25670 */
[----:B------:R-:W-:-:S11]  /*0280*/  ISETP.NE.OR P0, PT, R0, 0x3, !P3 ;  /* 0x000000030000780c */ /* 0x000fd60005f05670 */
[----:B------:R-:W-:Y:S05]  /*0290*/  @P1 BRA `(.L_x_5) ;  /* 0x0000000000201947 */ /* 0x000fea0003800000 */
[----:B------:R-:W3:Y:S02]  /*02a0*/  LDCU.64 UR4, c[0x0][0x348] ;  /* 0x00006900ff0477ac */ /* 0x000ee40008000a00 */
[----:B---3--:R-:W-:Y:S02]  /*02b0*/  UIADD3 UR6, UP1, UPT, UR4, 0x80, URZ ;  /* 0x0000008004067890 */ /* 0x008fe4000ff3e0ff */
[----:B------:R-:W-:Y:S02]  /*02c0*/  UIADD3 UR4, UP0, UPT, UR4, 0x180, URZ ;  /* 0x0000018004047890 */ /* 0x000fe4000ff1e0ff */
[----:B------:R-:W-:Y:S02]  /*02d0*/  UIADD3.X UR7, UPT, UPT, URZ, UR5, URZ, UP1, !UPT ;  /* 0x00000005ff077290 */ /* 0x000fe40008ffe4ff */
[----:B------:R-:W-:-:S07]  /*02e0*/  UIADD3.X UR5, UPT, UPT, URZ, UR5, URZ, UP0, !UPT ;  /* 0x00000005ff057290 */ /* 0x000fce00087fe4ff */
[----:B------:R3:W-:Y:S02]  /*02f0*/  UTMACCTL.PF [UR6] ;  /* 0x00000000060079b9 */ /* 0x0007e40008040000 */
[----:B------:R3:W-:Y:S02]  /*0300*/  UTMACCTL.PF [UR4] ;  /* 0x00000000040079b9 */ /* 0x0007e40008040000 */
[----:B---3--:R-:W-:Y:S01]  /*0310*/  NOP ;  /* 0x0000000000007918 */ /* 0x008fe20000000000 */
.L_x_5:
[----:B------:R-:W-:Y:S05]  /*0320*/  BSYNC.RECONVERGENT B0 ;  /* 0x0000000000007941 */ /* 0x000fea0003800200 */
.L_x_4:
[----:B------:R-:W-:Y:S04]  /*0330*/  BSSY.RECONVERGENT B0, `(.L_x_6) ;  /* 0x000000a000007945 */ /* 0x000fe80003800200 */
        /* <DEDUP_REMOVED lines=9> */
.L_x_7:
[----:B------:R-:W-:Y:S05]  /*03d0*/  BSYNC.RECONVERGENT B0 ;  /* 0x0000000000007941 */ /* 0x000fea0003800200 */
.L_x_6:
[----:B------:R-:W3:Y:S01]  /*03e0*/  LDCU.64 UR4, c[0x0][0x888] ;  /* 0x00011100ff0477ac */ /* 0x000ee20008000a00 */
[----:B------:R-:W-:Y:S02]  /*03f0*/  UISETP.EQ.U32.AND UP1, UPT, UR8, URZ, UPT ;  /* 0x000000ff0800728c */ /* 0x000fe4000bf22070 */
[----:B------:R-:W-:Y:S02]  /*0400*/  UPLOP3.LUT UP3, UPT, UPT, UPT, UPT, 0x80, 0x8 ;  /* 0x000000000008789c */ /* 0x000fe40003f6f070 */
[----:B---3--:R-:W-:-:S04]  /*0410*/  UISETP.NE.U32.AND UP0, UPT, UR4, URZ, UPT ;  /* 0x000000ff0400728c */ /* 0x008fc8000bf05070 */
[----:B------:R-:W-:-:S04]  /*0420*/  UISETP.NE.AND.EX UP0, UPT, UR5, URZ, UPT, UP0 ;  /* 0x000000ff0500728c */ /* 0x000fc8000bf05300 */
[----:B------:R-:W-:-:S04]  /*0430*/  UISETP.EQ.OR.EX UP2, UPT, UR9, URZ, !UP0, UP1 ;  /* 0x000000ff0900728c */ /* 0x000fc8000c742710 */
[----:B------:R-:W-:-:S05]  /*0440*/  UP2UR UR61, UPR, URZ, 0x4 ;  /* 0x00000004ff3d7883 */ /* 0x000fca0008000000 */
[----:B------:R-:W-:Y:S07]  /*0450*/  BRA.U !UP2, `(.L_x_8) ;  /* 0x000000010a207547 */ /* 0x000fee000b800000 */
[----:B------:R-:W-:Y:S01]  /*0460*/  UISETP.NE.U32.AND UP1, UPT, UR8, URZ, UPT ;  /* 0x000000ff0800728c */ /* 0x000fe2000bf25070 */
[----:B-----5:R-:W-:Y:S01]  /*0470*/  FSETP.NEU.AND P0, PT, R39, RZ, PT ;  /* 0x000000ff2700720b */ /* 0x020fe20003f0d000 */
[----:B------:R-:W-:Y:S02]  /*0480*/  USEL UR4, URZ, 0xffffffff, UP0 ;  /* 0xffffffffff047887 */ /* 0x000fe40008000000 */
[----:B------:R-:W-:-:S10]  /*0490*/  UISETP.NE.AND.EX UP1, UPT, UR9, URZ, UPT, UP1 ;  /* 0x000000ff0900728c */ /* 0x000fd4000bf25310 */
[----:B------:R-:W-:Y:S01]  /*04a0*/  VOTEU.ANY UP0, P0 ;  /* 0x0000000000ff7886 */ /* 0x000fe20000000100 */
[----:B------:R-:W-:-:S04]  /*04b0*/  @!UP1 USEL UR4, URZ, 0xffffffff, UP0 ;  /* 0xffffffffff049887 */ /* 0x000fc80008000000 */
[----:B------:R-:W-:-:S04]  /*04c0*/  ULOP3.LUT UR4, UR4, 0x1, URZ, 0xc0, !UPT ;  /* 0x0000000104047892 */ /* 0x000fc8000f8ec0ff */
[----:B------:R-:W-:-:S11]  /*04d0*/  UISETP.NE.U32.AND UP3, UPT, UR4, 0x1, UPT ;  /* 0x000000010400788c */ /* 0x000fd6000bf65070 */
.L_x_8:
[----:B-12---:R-:W1:Y:S01]  /*04e0*/  SHFL.IDX PT, R2, R80, RZ, 0x1f ;  /* 0x00001fff50027589 */ /* 0x006e6200000e0000 */
[----:B------:R-:W-:-:S04]  /*04f0*/  UISETP.NE.AND UP0, UPT, UR22, 0x2, UPT ;  /* 0x000000021600788c */ /* 0x000fc8000bf05270 */
[----:B------:R-:W-:Y:S01]  /*0500*/  USEL UR34, URZ, 0x1, UP0 ;  /* 0x00000001ff227887 */ /* 0x000fe20008000000 */
[----:B-1----:R-:W-:-:S13]  /*0510*/  ISETP.NE.AND P0, PT, R2, RZ, PT ;  /* 0x000000ff0200720c */ /* 0x002fda0003f05270 */
[----:B------:R-:W-:Y:S05]  /*0520*/  @P0 BRA `(.L_x_9) ;  /* 0x0000000000ac0947 */ /* 0x000fea0003800000 */
[----:B------:R-:W-:Y:S01]  /*0530*/  ELECT P0, URZ, PT ;  /* 0x0000000000ff782f */ /* 0x000fe20003800000 */
[----:B------:R-:W-:-:S12]  /*0540*/  BSSY.RECONVERGENT B0, `(.L_x_9) ;  /* 0x0000029000007945 */ /* 0x000fd80003800200 */
[----:B------:R-:W-:Y:S05]  /*0550*/  @!P0 BRA `(.L_x_10) ;  /* 0x00000000009c8947 */ /* 0x000fea0003800000 */
[----:B------:R-:W1:Y:S01]  /*0560*/  S2UR UR4, SR_CgaCtaId ;  /* 0x00000000000479c3 */ /* 0x000e620000008800 */
[----:B------:R-:W-:Y:S01]  /*0570*/  UMOV UR5, 0x400 ;  /* 0x0000040000057882 */ /* 0x000fe20000000000 */
[----:B------:R-:W-:Y:S01]  /*0580*/  UMOV UR8, 0x1 ;  /* 0x0000000100087882 */ /* 0x000fe20000000000 */
[----:B------:R-:W-:Y:S01]  /*0590*/  UMOV UR6, 0x2 ;  /* 0x0000000200067882 */ /* 0x000fe20000000000 */
[----:B------:R-:W-:-:S04]  /*05a0*/  UIADD3 UR8, UPT, UPT, -UR8, 0x100000, URZ ;  /* 0x0010000008087890 */ /* 0x000fc8000fffe1ff */
[----:B------:R-:W-:Y:S02]  /*05b0*/  USHF.L.U32 UR9, UR8, 0xb, URZ ;  /* 0x0000000b08097899 */ /* 0x000fe400080006ff */
[----:B------:R-:W-:Y:S02]  /*05c0*/  USHF.L.U32 UR8, UR8, 0x1, URZ ;  /* 0x0000000108087899 */ /* 0x000fe400080006ff */
[----:B------:R-:W-:-:S04]  /*05d0*/  UIADD3 UR6, UPT, UPT, -UR6, 0x100000, URZ ;  /* 0x0010000006067890 */ /* 0x000fc8000fffe1ff */
[----:B------:R-:W-:Y:S02]  /*05e0*/  USHF.L.U32 UR7, UR6, 0xb, URZ ;  /* 0x0000000b06077899 */ /* 0x000fe400080006ff */
[----:B------:R-:W-:Y:S02]  /*05f0*/  USHF.L.U32 UR6, UR6, 0x1, URZ ;  /* 0x0000000106067899 */ /* 0x000fe400080006ff */
[----:B-1----:R-:W-:Y:S01]  /*0600*/  ULEA UR4, UR4, UR5, 0x18 ;  /* 0x0000000504047291 */ /* 0x002fe2000f8ec0ff */
[----:B------:R-:W1:Y:S11]  /*0610*/  FENCE.VIEW.ASYNC.S ;  /* 0x00000000000073c6 */ /* 0x000e760000000000 */
[----:B-1----:R1:W2:Y:S01]  /*0620*/  SYNCS.EXCH.64 URZ, [UR4], UR8 ;  /* 0x0000000804ff75b2 */ /* 0x0022a20008000100 */
[----:B------:R1:W3:Y:S01]  /*0630*/  SYNCS.EXCH.64 URZ, [UR4+0x68], UR6 ;  /* 0x0000680604ff75b2 */ /* 0x0002e20008000100 */
[----:B------:R1:W4:Y:S01]  /*0640*/  SYNCS.EXCH.64 URZ, [UR4+0x8], UR8 ;  /* 0x0000080804ff75b2 */ /* 0x0003220008000100 */
[----:B------:R1:W1:Y:S01]  /*0650*/  SYNCS.EXCH.64 URZ, [UR4+0x70], UR6 ;  /* 0x0000700604ff75b2 */ /* 0x0002620008000100 */
        /* <DEDUP_REMOVED lines=22> */
[----:B--234-:R-:W-:Y:S01]  /*07c0*/  NOP ;  /* 0x0000000000007918 */ /* 0x01cfe20000000000 */
.L_x_10:
[----:B-1----:R-:W-:Y:S05]  /*07d0*/  BSYNC.RECONVERGENT B0 ;  /* 0x0000000000007941 */ /* 0x002fea0003800200 */
.L_x_9:
[----:B------:R-:W1:Y:S01]  /*07e0*/  SHFL.IDX PT, R2, R80, RZ, 0x1f ;  /* 0x00001fff50027589 */ /* 0x000e6200000e0000 */
[----:B------:R-:W-:Y:S01]  /*07f0*/  NOP ;  /* 0x0000000000007918 */ /* 0x000fe20000000000 */
[----:B-1----:R-:W-:-:S13]  /*0800*/  ISETP.NE.AND P0, PT, R2, 0x1, PT ;  /* 0x000000010200780c */ /* 0x002fda0003f05270 */
[----:B------:R-:W-:Y:S05]  /*0810*/  @P0 BRA `(.L_x_11) ;  /* 0x0000000000400947 */ /* 0x000fea0003800000 */
        /* <DEDUP_REMOVED lines=9> */
[----:B------:R-:W-:Y:S01]  /*08b0*/  USHF.L.U32 UR6, UR6, 0x1, URZ ;  /* 0x0000000106067899 */ /* 0x000fe200080006ff */
[----:B------:R-:W-:Y:S01]  /*08c0*/  ELECT P0, URZ, PT ;  /* 0x0000000000ff782f */ /* 0x000fe20003800000 */
[----:B-1----:R-:W-:Y:S01]  /*08d0*/  ULEA UR4, UR4, UR5, 0x18 ;  /* 0x0000000504047291 */ /* 0x002fe2000f8ec0ff */
[----:B------:R-:W1:Y:S11]  /*08e0*/  FENCE.VIEW.ASYNC.S ;  /* 0x00000000000073c6 */ /* 0x000e760000000000 */
[----:B-1----:R1:W2:Y:S01]  /*08f0*/  SYNCS.EXCH.64 URZ, [UR4+0xd0], UR8 ;  /* 0x0000d00804ff75b2 */ /* 0x0022a20008000100 */
[----:B------:R1:W3:Y:S01]  /*0900*/  SYNCS.EXCH.64 URZ, [UR4+0xd8], UR6 ;  /* 0x0000d80604ff75b2 */ /* 0x0002e20008000100 */
[----:B------:R-:W-:Y:S01]  /*0910*/  NOP ;  /* 0x0000000000007918 */ /* 0x000fe20000000000 */
.L_x_11:
[----:B------:R-:W4:Y:S01]  /*0920*/  SHFL.IDX PT, R2, R80, RZ, 0x1f ;  /* 0x00001fff50027589 */ /* 0x000f2200000e0000 */
[----:B------:R-:W-:Y:S01]  /*0930*/  NOP ;  /* 0x0000000000007918 */ /* 0x000fe20000000000 */
[----:B----4-:R-:W-:-:S13]  /*0940*/  ISETP.NE.AND P0, PT, R2, 0x3, PT ;  /* 0x000000030200780c */ /* 0x010fda0003f05270 */
[----:B------:R-:W-:Y:S05]  /*0950*/  @P0 BRA `(.L_x_12) ;  /* 0x0000000000300947 */ /* 0x000fea0003800000 */
[----:B-1----:R-:W1:Y:S01]  /*0960*/  S2UR UR6, SR_CgaCtaId ;  /* 0x00000000000679c3 */ /* 0x002e620000008800 */
[----:B------:R-:W-:Y:S01]  /*0970*/  UMOV UR4, 0x400 ;  /* 0x0000040000047882 */ /* 0x000fe20000000000 */
[----:B------:R-:W-:Y:S01]  /*0980*/  UMOV UR5, 0x20 ;  /* 0x0000002000057882 */ /* 0x000fe20000000000 */
[----:B------:R-:W-:Y:S01]  /*0990*/  ELECT P0, URZ, PT ;  /* 0x0000000000ff782f */ /* 0x000fe20003800000 */
[----:B-1----:R-:W-:Y:S02]  /*09a0*/  ULEA UR6, UR6, UR4, 0x18 ;  /* 0x0000000406067291 */ /* 0x002fe4000f8ec0ff */
[----:B------:R-:W-:-:S04]  /*09b0*/  UIADD3 UR4, UPT, UPT, -UR5, 0x100000, URZ ;  /* 0x0010000005047890 */ /* 0x000fc8000fffe1ff */
[----:B------:R-:W-:Y:S02]  /*09c0*/  USHF.L.U32 UR5, UR4, 0xb, URZ ;  /* 0x0000000b04057899 */ /* 0x000fe400080006ff */
[----:B------:R-:W-:Y:S01]  /*09d0*/  USHF.L.U32 UR4, UR4, 0x1, URZ ;  /* 0x0000000104047899 */ /* 0x000fe200080006ff */
[----:B------:R-:W1:Y:S11]  /*09e0*/  FENCE.VIEW.ASYNC.S ;  /* 0x00000000000073c6 */ /* 0x000e760000000000 */
[----:B-1----:R4:W1:Y:S01]  /*09f0*/  SYNCS.EXCH.64 URZ, [UR6+0xe0], UR4 ;  /* 0x0000e00406ff75b2 */ /* 0x0028620008000100 */
[----:B------:R4:W1:Y:S02]  /*0a00*/  SYNCS.EXCH.64 URZ, [UR6+0xe8], UR4 ;  /* 0x0000e80406ff75b2 */ /* 0x0008640008000100 */
[----:B----4-:R-:W-:Y:S01]  /*0a10*/  NOP ;  /* 0x0000000000007918 */ /* 0x010fe20000000000 */
.L_x_12:
[----:B------:R-:W4:Y:S01]  /*0a20*/  SHFL.IDX PT, R2, R80, RZ, 0x1f ;  /* 0x00001fff50027589 */ /* 0x000f2200000e0000 */
[----:B------:R-:W-:Y:S01]  /*0a30*/  NOP ;  /* 0x0000000000007918 */ /* 0x000fe20000000000 */
[----:B----4-:R-:W-:-:S13]  /*0a40*/  ISETP.NE.AND P0, PT, R2, 0x4, PT ;  /* 0x000000040200780c */ /* 0x010fda0003f05270 */
[----:B------:R-:W-:Y:S05]  /*0a50*/  @P0 BRA `(.L_x_13) ;  /* 0x00000000004c0947 */ /* 0x000fea0003800000 */
[----:B-1----:R-:W1:Y:S01]  /*0a60*/  S2UR UR6, SR_CgaCtaId ;  /* 0x00000000000679c3 */ /* 0x002e620000008800 */
[----:B------:R-:W-:Y:S01]  /*0a70*/  UMOV UR4, 0x1e0 ;  /* 0x000001e000047882 */ /* 0x000fe20000000000 */
[----:B------:R-:W-:Y:S01]  /*0a80*/  UMOV UR5, 0x400 ;  /* 0x0000040000057882 */ /* 0x000fe20000000000 */
[----:B------:R-:W-:Y:S01]  /*0a90*/  USEL UR4, UR4, 0x1a0, UP3 ;  /* 0x000001a004047887 */ /* 0x000fe20009800000 */
[----:B------:R-:W-:Y:S01]  /*0aa0*/  UMOV UR8, 0x1 ;  /* 0x0000000100087882 */ /* 0x000fe20000000000 */
[----:B------:R-:W-:Y:S01]  /*0ab0*/  ELECT P0, URZ, PT ;  /* 0x0000000000ff782f */ /* 0x000fe20003800000 */
[----:B------:R-:W-:-:S04]  /*0ac0*/  UIADD3 UR8, UPT, UPT, -UR8, 0x100000, URZ ;  /* 0x0010000008087890 */ /* 0x000fc8000fffe1ff */
[----:B------:R-:W-:Y:S02]  /*0ad0*/  USHF.L.U32 UR9, UR8, 0xb, URZ ;  /* 0x0000000b08097899 */ /* 0x000fe400080006ff */
[----:B------:R-:W-:Y:S02]  /*0ae0*/  USHF.L.U32 UR8, UR8, 0x1, URZ ;  /* 0x0000000108087899 */ /* 0x000fe400080006ff */
[----:B-1----:R-:W-:Y:S02]  /*0af0*/  ULEA UR6, UR6, UR5, 0x18 ;  /* 0x0000000506067291 */ /* 0x002fe4000f8ec0ff */
[----:B------:R-:W-:-:S04]  /*0b00*/  UIADD3 UR4, UPT, UPT, -UR4, 0x100000, URZ ;  /* 0x0010000004047890 */ /* 0x000fc8000fffe1ff */
[----:B------:R-:W-:Y:S02]  /*0b10*/  USHF.L.U32 UR5, UR4, 0xb, URZ ;  /* 0x0000000b04057899 */ /* 0x000fe400080006ff */
[----:B------:R-:W-:Y:S01]  /*0b20*/  USHF.L.U32 UR4, UR4, 0x1, URZ ;  /* 0x0000000104047899 */ /* 0x000fe200080006ff */
[----:B------:R-:W1:Y:S03]  /*0b30*/  FENCE.VIEW.ASYNC.S ;  /* 0x00000000000073c6 */ /* 0x000e660000000000 */
[----:B-1----:R4:W1:Y:S08]  /*0b40*/  SYNCS.EXCH.64 URZ, [UR6+0xf0], UR8 ;  /* 0x0000f00806ff75b2 */ /* 0x0028700008000100 */
[----:B------:R4:W1:Y:S01]  /*0b50*/  SYNCS.EXCH.64 URZ, [UR6+0x100], UR4 ;  /* 0x0001000406ff75b2 */ /* 0x0008620008000100 */
[----:B------:R4:W1:Y:S01]  /*0b60*/  SYNCS.EXCH.64 URZ, [UR6+0xf8], UR8 ;  /* 0x0000f80806ff75b2 */ /* 0x0008620008000100 */
[----:B------:R4:W1:Y:S02]  /*0b70*/  SYNCS.EXCH.64 URZ, [UR6+0x108], UR4 ;  /* 0x0001080406ff75b2 */ /* 0x0008640008000100 */
[----:B----4-:R-:W-:Y:S01]  /*0b80*/  NOP ;  /* 0x0000000000007918 */ /* 0x010fe20000000000 */
.L_x_13:
[----:B------:R-:W4:Y:S01]  /*0b90*/  SHFL.IDX PT, R2, R80, RZ, 0x1f ;  /* 0x00001fff50027589 */ /* 0x000f2200000e0000 */
[----:B------:R-:W-:Y:S01]  /*0ba0*/  NOP ;  /* 0x0000000000007918 */ /* 0x000fe20000000000 */
[----:B----4-:R-:W-:-:S13]  /*0bb0*/  ISETP.NE.AND P0, PT, R2, 0x5, PT ;  /* 0x000000050200780c */ /* 0x010fda0003f05270 */
[----:B------:R-:W-:Y:S05]  /*0bc0*/  @P0 BRA `(.L_x_14) ;  /* 0x0000000000580947 */ /* 0x000fea0003800000 */
[----:B-1----:R-:W1:Y:S01]  /*0bd0*/  S2UR UR4, SR_CgaCtaId ;  /* 0x00000000000479c3 */ /* 0x002e620000008800 */
        /* <DEDUP_REMOVED lines=12> */
[----:B-1----:R4:W1:Y:S01]  /*0ca0*/  SYNCS.EXCH.64 URZ, [UR4+0x110], UR8 ;  /* 0x0001100804ff75b2 */ /* 0x0028620008000100 */
[----:B------:R4:W1:Y:S01]  /*0cb0*/  SYNCS.EXCH.64 URZ, [UR4+0x130], UR6 ;  /* 0x0001300604ff75b2 */ /* 0x0008620008000100 */
[----:B------:R4:W1:Y:S01]  /*0cc0*/  SYNCS.EXCH.64 URZ, [UR4+0x118], UR8 ;  /* 0x0001180804ff75b2 */ /* 0x0008620008000100 */
[----:B------:R4:W1:Y:S01]  /*0cd0*/  SYNCS.EXCH.64 URZ, [UR4+0x138], UR6 ;  /* 0x0001380604ff75b2 */ /* 0x0008620008000100 */
[----:B------:R4:W1:Y:S01]  /*0ce0*/  SYNCS.EXCH.64 URZ, [UR4+0x120], UR8 ;  /* 0x0001200804ff75b2 */ /* 0x0008620008000100 */
[----:B------:R4:W1:Y:S01]  /*0cf0*/  SYNCS.EXCH.64 URZ, [UR4+0x140], UR6 ;  /* 0x0001400604ff75b2 */ /* 0x0008620008000100 */
[----:B------:R4:W1:Y:S01]  /*0d00*/  SYNCS.EXCH.64 URZ, [UR4+0x128], UR8 ;  /* 0x0001280804ff75b2 */ /* 0x0008620008000100 */
[----:B------:R4:W1:Y:S02]  /*0d10*/  SYNCS.EXCH.64 URZ, [UR4+0x148], UR6 ;  /* 0x0001480604ff75b2 */ /* 0x0008640008000100 */
[----:B----4-:R-:W-:Y:S01]  /*0d20*/  NOP ;  /* 0x0000000000007918 */ /* 0x010fe20000000000 */
.L_x_14:
[----:B------:R-:W4:Y:S01]  /*0d30*/  SHFL.IDX PT, R2, R80, RZ, 0x1f ;  /* 0x00001fff50027589 */ /* 0x000f2200000e0000 */
[----:B------:R-:W1:Y:S01]  /*0d40*/  S2UR UR48, SR_CgaCtaId ;  /* 0x00000000003079c3 */ /* 0x000e620000008800 */
[----:B------:R-:W-:Y:S01]  /*0d50*/  NOP ;  /* 0x0000000000007918 */ /* 0x000fe20000000000 */
[----:B----4-:R-:W-:-:S13]  /*0d60*/  ISETP.NE.AND P0, PT, R2, 0x3, PT ;  /* 0x000000030200780c */ /* 0x010fda0003f05270 */
[----:B-1----:R-:W-:Y:S05]  /*0d70*/  @P0 BRA `(.L_x_15) ;  /* 0x0000000000340947 */ /* 0x002fea0003800000 */
[----:B------:R-:W-:Y:S01]  /*0d80*/  UMOV UR4, 0x400 ;  /* 0x0000040000047882 */ /* 0x000fe20000000000 */
[----:B------:R-:W-:Y:S01]  /*0d90*/  UMOV UR6, 0x20 ;  /* 0x0000002000067882 */ /* 0x000fe20000000000 */
[----:B------:R-:W-:Y:S02]  /*0da0*/  ULEA UR4, UR48, UR4, 0x18 ;  /* 0x0000000430047291 */ /* 0x000fe4000f8ec0ff */
[----:B------:R-:W-:-:S04]  /*0db0*/  UIADD3 UR6, UPT, UPT, -UR6, 0x100000, URZ ;  /* 0x0010000006067890 */ /* 0x000fc8000fffe1ff */
[----:B------:R-:W-:Y:S02]  /*0dc0*/  USHF.L.U32 UR7, UR6, 0xb, URZ ;  /* 0x0000000b06077899 */ /* 0x000fe400080006ff */
[----:B------:R-:W-:Y:S01]  /*0dd0*/  USHF.L.U32 UR6, UR6, 0x1, URZ ;  /* 0x0000000106067899 */ /* 0x000fe200080006ff */
[----:B------:R-:W-:Y:S01]  /*0de0*/  ELECT P0, URZ, PT ;  /* 0x0000000000ff782f */ /* 0x000fe20003800000 */
[----:B------:R-:W1:Y:S10]  /*0df0*/  FENCE.VIEW.ASYNC.S ;  /* 0x00000000000073c6 */ /* 0x000e740000000000 */
[----:B-1----:R1:W4:Y:S01]  /*0e00*/  SYNCS.EXCH.64 URZ, [UR4+0x150], UR6 ;  /* 0x0001500604ff75b2 */ /* 0x0023220008000100 */
[----:B------:R1:W1:Y:S01]  /*0e10*/  SYNCS.EXCH.64 URZ, [UR4+0x160], UR6 ;  /* 0x0001600604ff75b2 */ /* 0x0002620008000100 */
[----:B------:R1:W1:Y:S01]  /*0e20*/  SYNCS.EXCH.64 URZ, [UR4+0x158], UR6 ;  /* 0x0001580604ff75b2 */ /* 0x0002620008000100 */
[----:B------:R1:W1:Y:S01]  /*0e30*/  SYNCS.EXCH.64 URZ, [UR4+0x168], UR6 ;  /* 0x0001680604ff75b2 */ /* 0x0002620008000100 */
[----:B------:R-:W-:Y:S01]  /*0e40*/  NOP ;  /* 0x0000000000007918 */ /* 0x000fe20000000000 */
.L_x_15:
[----:B-1----:R-:W1:Y:S01]  /*0e50*/  LDCU UR4, c[0x0][0x36c] ;  /* 0x00006d80ff0477ac */ /* 0x002e620008000800 */
[----:B------:R-:W-:Y:S01]  /*0e60*/  ISETP.NE.OR P3, PT, R0, 0x2, !P3 ;  /* 0x000000020000780c */ /* 0x000fe20005f65670 */
[----:B------:R-:W-:Y:S01]  /*0e70*/  NOP ;  /* 0x0000000000007918 */ /* 0x000fe20000000000 */
[----:B------:R-:W-:Y:S01]  /*0e80*/  LOP3.LUT R0, R76, 0x1f, RZ, 0xc0, !PT ;  /* 0x0000001f4c007812 */ /* 0x000fe200078ec0ff */
[----:B------:R-:W-:Y:S02]  /*0e90*/  UISETP.NE.AND UP4, UPT, UR22, URZ, UPT ;  /* 0x000000ff1600728c */ /* 0x000fe4000bf85270 */
[----:B-1----:R-:W-:-:S09]  /*0ea0*/  UISETP.EQ.U32.AND UP5, UPT, UR4, 0x1, UPT ;  /* 0x000000010400788c */ /* 0x002fd2000bfa2070 */
[----:B------:R-:W-:Y:S05]  /*0eb0*/  BRA.U !UP5, `(.L_x_16) ;  /* 0x000000010d087547 */ /* 0x000fea000b800000 */
[----:B--234-:R-:W-:Y:S01]  /*0ec0*/  UCGABAR_ARV ;  /* 0x00000000000079c7 */ /* 0x01cfe20008000000 */
[----:B------:R-:W-:Y:S05]  /*0ed0*/  BRA `(.L_x_17) ;  /* 0x0000000000047947 */ /* 0x000fea0003800000 */
.L_x_16:
[----:B--234-:R-:W-:Y:S01]  /*0ee0*/  NOP ;  /* 0x0000000000007918 */ /* 0x01cfe20000000000 */
.L_x_17:
[----:B------:R-:W1:Y:S01]  /*0ef0*/  S2UR UR7, SR_CTAID.X ;  /* 0x00000000000779c3 */ /* 0x000e620000002500 */
[----:B------:R-:W-:-:S05]  /*0f00*/  CS2R.32 R3, SR_CgaSize ;  /* 0x0000000000037805 */ /* 0x000fca0000008a00 */
[----:B------:R-:W-:-:S05]  /*0f10*/  IMAD R3, R3, -0xa0, RZ ;  /* 0xffffff6003037824 */ /* 0x000fca00078e02ff */
[----:B------:R-:W-:-:S14]  /*0f20*/  R2UR UR5, R3 ;  /* 0x00000000030572ca */ /* 0x000fdc00000e0000 */
[----:B------:R-:W2:Y:S01]  /*0f30*/  LDCU UR5, c[0x0][UR5+0x2b0] ;  /* 0x00005600050577ac */ /* 0x000ea20008000800 */
[----:B------:R-:W-:-:S05]  /*0f40*/  CS2R.32 R3, SR_CgaSize ;  /* 0x0000000000037805 */ /* 0x000fca0000008a00 */
[----:B------:R-:W-:-:S05]  /*0f50*/  IMAD R3, R3, -0xa0, RZ ;  /* 0xffffff6003037824 */ /* 0x000fca00078e02ff */
[----:B------:R-:W-:-:S14]  /*0f60*/  R2UR UR4, R3 ;  /* 0x00000000030472ca */ /* 0x000fdc00000e0000 */
[----:B------:R-:W3:Y:S01]  /*0f70*/  LDCU UR4, c[0x0][UR4+0x2b4] ;  /* 0x00005680040477ac */ /* 0x000ee20008000800 */
[----:B------:R-:W4:Y:S01]  /*0f80*/  S2UR UR8, SR_CTAID.Y ;  /* 0x00000000000879c3 */ /* 0x000f220000002600 */
[----:B------:R-:W3:Y:S01]  /*0f90*/  LDCU UR23, c[0x0][0xb24] ;  /* 0x00016480ff1777ac */ /* 0x000ee20008000800 */
[----:B------:R-:W-:-:S05]  /*0fa0*/  CS2R.32 R3, SR_CgaSize ;  /* 0x0000000000037805 */ /* 0x000fca0000008a00 */
[----:B------:R-:W-:-:S05]  /*0fb0*/  IMAD R3, R3, -0xa0, RZ ;  /* 0xffffff6003037824 */ /* 0x000fca00078e02ff */
[----:B------:R-:W-:-:S14]  /*0fc0*/  R2UR UR60, R3 ;  /* 0x00000000033c72ca */ /* 0x000fdc00000e0000 */
[----:B------:R-:W3:Y:S01]  /*0fd0*/  LDCU UR60, c[0x0][UR60+0x2a0] ;  /* 0x000054003c3c77ac */ /* 0x000ee20008000800 */
[----:B------:R-:W1:Y:S01]  /*0fe0*/  S2UR UR36, SR_CTAID.Z ;  /* 0x00000000002479c3 */ /* 0x000e620000002700 */
[----:B------:R-:W-:-:S05]  /*0ff0*/  CS2R.32 R3, SR_CgaSize ;  /* 0x0000000000037805 */ /* 0x000fca0000008a00 */
[----:B------:R-:W-:-:S05]  /*1000*/  IMAD R3, R3, -0xa0, RZ ;  /* 0xffffff6003037824 */ /* 0x000fca00078e02ff */
[----:B------:R-:W-:-:S14]  /*1010*/  R2UR UR57, R3 ;  /* 0x00000000033972ca */ /* 0x000fdc00000e0000 */
[----:B------:R-:W3:Y:S01]  /*1020*/  LDCU UR57, c[0x0][UR57+0x2a4] ;  /* 0x00005480393977ac */ /* 0x000ee20008000800 */
[----:B------:R-:W3:Y:S01]  /*1030*/  LDCU UR40, c[0x0][0xb24] ;  /* 0x00016480ff2877ac */ /* 0x000ee20008000800 */
[----:B-1----:R-:W-:Y:S01]  /*1040*/  I2FP.F32.U32 R3, UR7 ;  /* 0x0000000700037c45 */ /* 0x002fe20008201000 */
[----:B------:R-:W1:Y:S04]  /*1050*/  LDCU UR26, c[0x0][0xb30] ;  /* 0x00016600ff1a77ac */ /* 0x000e680008000800 */
[----:B--2---:R-:W-:Y:S01]  /*1060*/  FMUL R3, R3, UR5 ;  /* 0x0000000503037c20 */ /* 0x004fe20008400000 */
[----:B------:R-:W-:Y:S01]  /*1070*/  USHF.L.U32 UR24, UR48, 0xc, URZ ;  /* 0x0000000c30187899 */ /* 0x000fe200080006ff */
[----:B----4-:R-:W-:Y:S01]  /*1080*/  I2FP.F32.U32 R2, UR8 ;  /* 0x0000000800027c45 */ /* 0x010fe20008201000 */
[----:B---3--:R-:W-:-:S03]  /*1090*/  UISETP.GE.AND UP2, UPT, UR23, 0x1, UPT ;  /* 0x000000011700788c */ /* 0x008fc6000bf46270 */
[----:B------:R-:W2:Y:S01]  /*10a0*/  F2I.U32.TRUNC.NTZ R3, R3 ;  /* 0x0000000300037305 */ /* 0x000ea2000020f000 */
[----:B------:R-:W-:Y:S01]  /*10b0*/  UMOV UR46, UR7 ;  /* 0x00000007002e7c82 */ /* 0x000fe20008000000 */
[----:B------:R-:W-:Y:S01]  /*10c0*/  FMUL R2, R2, UR4 ;  /* 0x0000000402027c20 */ /* 0x000fe20008400000 */
[----:B------:R-:W-:-:S05]  /*10d0*/  UMOV UR45, UR8 ;  /* 0x00000008002d7c82 */ /* 0x000fca0008000000 */
[----:B------:R-:W3:Y:S01]  /*10e0*/  F2I.U32.TRUNC.NTZ R2, R2 ;  /* 0x0000000200027305 */ /* 0x000ee2000020f000 */
[----:B--2---:R-:W-:Y:S02]  /*10f0*/  R2UR UR4, R3 ;  /* 0x00000000030472ca */ /* 0x004fe400000e0000 */
[----:B---3--:R-:W-:Y:S02]  /*1100*/  R2UR UR6, R2 ;  /* 0x00000000020672ca */ /* 0x008fe400000e0000 */
[----:B------:R-:W-:-:S09]  /*1110*/  PRMT R2, RZ, 0x7610, R2 ;  /* 0x00007610ff027816 */ /* 0x000fd20000000002 */
[----:B------:R-:W-:-:S04]  /*1120*/  UIADD3 UR5, UPT, UPT, -UR4, URZ, URZ ;  /* 0x000000ff04057290 */ /* 0x000fc8000fffe1ff */
[----:B------:R-:W-:Y:S02]  /*1130*/  UIMAD UR60, UR60, UR5, UR7 ;  /* 0x000000053c3c72a4 */ /* 0x000fe4000f8e0207 */
[----:B------:R-:W-:-:S04]  /*1140*/  UIADD3 UR4, UPT, UPT, -UR6, URZ, URZ ;  /* 0x000000ff06047290 */ /* 0x000fc8000fffe1ff */
[----:B------:R-:W-:Y:S01]  /*1150*/  UIMAD UR57, UR57, UR4, UR8 ;  /* 0x00000004393972a4 */ /* 0x000fe2000f8e0208 */
[----:B-1----:R-:W-:Y:S11]  /*1160*/  BRA.U UP4, `(.L_x_18) ;  /* 0x0000000104247547 */ /* 0x002ff6000b800000 */
[----:B------:R-:W-:Y:S02]  /*1170*/  UISETP.NE.AND UP0, UPT, UR57, URZ, UPT ;  /* 0x000000ff3900728c */ /* 0x000fe4000bf05270 */
[----:B------:R-:W-:Y:S02]  /*1180*/  UISETP.NE.AND UP1, UPT, UR57, 0x1, UPT ;  /* 0x000000013900788c */ /* 0x000fe4000bf25270 */
[----:B------:R-:W-:Y:S02]  /*1190*/  UISETP.EQ.OR UP0, UPT, UR60, URZ, !UP0 ;  /* 0x000000ff3c00728c */ /* 0x000fe4000c702670 */
[----:B------:R-:W-:Y:S02]  /*11a0*/  USEL UR4, URZ, 0x2, UP1 ;  /* 0x00000002ff047887 */ /* 0x000fe40008800000 */
[----:B------:R-:W-:Y:S02]  /*11b0*/  USEL UR5, URZ, 0x1, !UP0 ;  /* 0x00000001ff057887 */ /* 0x000fe4000c000000 */
[----:B------:R-:W-:-:S04]  /*11c0*/  UISETP.NE.AND UP0, UPT, UR60, URZ, UPT ;  /* 0x000000ff3c00728c */ /* 0x000fc8000bf05270 */
[----:B------:R-:W-:-:S04]  /*11d0*/  USEL UR4, UR4, 0x2, UP0 ;  /* 0x0000000204047887 */ /* 0x000fc80008000000 */
[----:B------:R-:W-:-:S06]  /*11e0*/  UIADD3 UR4, UPT, UPT, UR5, UR4, URZ ;  /* 0x0000000405047290 */ /* 0x000fcc000fffe0ff */
[----:B------:R-:W-:Y:S02]  /*11f0*/  MOV R2, UR4 ;  /* 0x0000000400027c02 */ /* 0x000fe40008000f00 */
.L_x_18:
[----:B------:R-:W-:Y:S05]  /*1200*/  BRA.U !UP2, `(.L_x_19) ;  /* 0x000000010ad47547 */ /* 0x000fea000b800000 */
[----:B------:R-:W1:Y:S01]  /*1210*/  LDCU.128 UR12, c[0x0][0xb10] ;  /* 0x00016200ff0c77ac */ /* 0x000e620008000c00 */
[----:B------:R-:W2:Y:S01]  /*1220*/  LDCU UR6, c[0x0][0x370] ;  /* 0x00006e00ff0677ac */ /* 0x000ea20008000800 */
[----:B------:R-:W3:Y:S01]  /*1230*/  LDCU UR5, c[0x0][0x374] ;  /* 0x00006e80ff0577ac */ /* 0x000ee20008000800 */
[----:B------:R-:W4:Y:S01]  /*1240*/  LDCU UR25, c[0x0][0xb0c] ;  /* 0x00016180ff1977ac */ /* 0x000f220008000800 */
[----:B------:R-:W4:Y:S01]  /*1250*/  LDCU UR4, c[0x0][0xb20] ;  /* 0x00016400ff0477ac */ /* 0x000f220008000800 */
[----:B------:R-:W4:Y:S01]  /*1260*/  LDCU.64 UR8, c[0x0][0xb28] ;  /* 0x00016500ff0877ac */ /* 0x000f220008000a00 */
[----:B-1----:R-:W-:Y:S02]  /*1270*/  UISETP.NE.AND UP0, UPT, UR14, 0x1, UPT ;  /* 0x000000010e00788c */ /* 0x002fe4000bf05270 */
[----:B---3--:R-:W-:Y:S02]  /*1280*/  UIMAD.WIDE.U32 UR10, UR5, UR15, URZ ;  /* 0x0000000f050a72a5 */ /* 0x008fe4000f8e00ff */
[----:B--2---:R-:W-:-:S02]  /*1290*/  UIMAD.WIDE.U32 UR18, UR6, UR12, URZ ;  /* 0x0000000c061272a5 */ /* 0x004fc4000f8e00ff */
[----:B----4-:R-:W-:Y:S02]  /*12a0*/  UISETP.NE.AND UP1, UPT, UR25, 0x1, UPT ;  /* 0x000000011900788c */ /* 0x010fe4000bf25270 */
[----:B------:R-:W-:Y:S01]  /*12b0*/  UISETP.NE.AND UP2, UPT, UR23, 0x1, UPT ;  /* 0x000000011700788c */ /* 0x000fe2000bf45270 */
[----:B------:R-:W-:Y:S02]  /*12c0*/  UMOV UR10, UR11 ;  /* 0x0000000b000a7c82 */ /* 0x000fe40008000000 */
[----:B------:R-:W-:Y:S01]  /*12d0*/  UMOV UR18, UR19 ;  /* 0x0000001300127c82 */ /* 0x000fe20008000000 */
[----:B------:R-:W-:Y:S02]  /*12e0*/  @UP0 USHF.R.U32.HI UR5, URZ, UR4, UR10 ;  /* 0x00000004ff050299 */ /* 0x000fe4000801160a */
[----:B------:R-:W-:Y:S02]  /*12f0*/  UIMAD.WIDE.U32 UR20, UR45, UR15, URZ ;  /* 0x0000000f2d1472a5 */ /* 0x000fe4000f8e00ff */
[----:B------:R-:W-:-:S02]  /*1300*/  UIMAD.WIDE.U32 UR10, UR5, UR8, URZ ;  /* 0x00000008050a72a5 */ /* 0x000fc4000f8e00ff */
[----:B------:R-:W-:Y:S02]  /*1310*/  @UP1 USHF.R.U32.HI UR6, URZ, UR13, UR18 ;  /* 0x0000000dff061299 */ /* 0x000fe40008011612 */
[----:B------:R-:W-:Y:S02]  /*1320*/  UIMAD.WIDE.U32 UR16, UR46, UR12, URZ ;  /* 0x0000000c2e1072a5 */ /* 0x000fe4000f8e00ff */
[----:B------:R-:W-:Y:S01]  /*1330*/  UIMAD.WIDE.U32 UR18, UR6, UR8, URZ ;  /* 0x00000008061272a5 */ /* 0x000fe2000f8e00ff */
[----:B------:R-:W-:Y:S01]  /*1340*/  UMOV UR20, UR21 ;  /* 0x0000001500147c82 */ /* 0x000fe20008000000 */
[----:B------:R-:W-:Y:S01]  /*1350*/  UMOV UR10, UR11 ;  /* 0x0000000b000a7c82 */ /* 0x000fe20008000000 */
[----:B------:R-:W-:Y:S02]  /*1360*/  USHF.R.U32.HI UR20, URZ, UR4, UR20 ;  /* 0x00000004ff147299 */ /* 0x000fe40008011614 */
[----:B------:R-:W-:Y:S02]  /*1370*/  @UP2 USHF.R.U32.HI UR5, URZ, UR9, UR10 ;  /* 0x00000009ff052299 */ /* 0x000fe4000801160a */
[----:B------:R-:W-:Y:S01]  /*1380*/  UMOV UR7, UR19 ;  /* 0x0000001300077c82 */ /* 0x000fe20008000000 */
[----:B------:R-:W-:Y:S01]  /*1390*/  UMOV UR16, UR17 ;  /* 0x0000001100107c82 */ /* 0x000fe20008000000 */
[----:B------:R-:W-:-:S02]  /*13a0*/  @UP2 USHF.R.U32.HI UR6, URZ, UR9, UR7 ;  /* 0x00000009ff062299 */ /* 0x000fc40008011607 */
[----:B------:R-:W-:Y:S02]  /*13b0*/  USHF.R.U32.HI UR13, URZ, UR13, UR16 ;  /* 0x0000000dff0d7299 */ /* 0x000fe40008011610 */
[----:B------:R-:W-:Y:S02]  /*13c0*/  USEL UR4, UR45, UR20, !UP0 ;  /* 0x000000142d047287 */ /* 0x000fe4000c000000 */
[----:B------:R-:W-:Y:S02]  /*13d0*/  UIMAD UR7, UR5, UR23, URZ ;  /* 0x00000017050772a4 */ /* 0x000fe4000f8e02ff */
[----:B------:R-:W-:Y:S02]  /*13e0*/  USEL UR5, UR46, UR13, !UP1 ;  /* 0x0000000d2e057287 */ /* 0x000fe4000c800000 */
[----:B------:R-:W-:Y:S02]  /*13f0*/  UIMAD UR12, UR6, UR23, URZ ;  /* 0x00000017060c72a4 */ /* 0x000fe4000f8e02ff */
[----:B------:R-:W-:-:S02]  /*1400*/  UISETP.GE.AND UP0, UPT, UR4, UR7, UPT ;  /* 0x000000070400728c */ /* 0x000fc4000bf06270 */
[----:B------:R-:W-:Y:S02]  /*1410*/  UIMAD.WIDE.U32 UR10, UR4, UR8, URZ ;  /* 0x00000008040a72a5 */ /* 0x000fe4000f8e00ff */
[----:B------:R-:W-:Y:S02]  /*1420*/  UISETP.GE.OR UP0, UPT, UR5, UR12, UP0 ;  /* 0x0000000c0500728c */ /* 0x000fe40008706670 */
[----:B------:R-:W-:Y:S02]  /*1430*/  UIMAD.WIDE.U32 UR12, UR5, UR8, URZ ;  /* 0x00000008050c72a5 */ /* 0x000fe4000f8e00ff */
[----:B------:R-:W-:Y:S01]  /*1440*/  UIADD3 UR10, UPT, UPT, -UR4, URZ, URZ ;  /* 0x000000ff040a7290 */ /* 0x000fe2000fffe1ff */
[----:B------:R-:W-:Y:S01]  /*1450*/  UMOV UR8, UR11 ;  /* 0x0000000b00087c82 */ /* 0x000fe20008000000 */
[----:B------:R-:W-:Y:S02]  /*1460*/  UIADD3 UR11, UPT, UPT, -UR5, URZ, URZ ;  /* 0x000000ff050b7290 */ /* 0x000fe4000fffe1ff */
[----:B------:R-:W-:-:S03]  /*1470*/  USHF.R.U32.HI UR8, URZ, UR9, UR8 ;  /* 0x00000009ff087299 */ /* 0x000fc60008011608 */
[----:B------:R-:W-:Y:S01]  /*1480*/  @!UP0 UMOV UR7, UR13 ;  /* 0x0000000d00078c82 */ /* 0x000fe20008000000 */
[----:B------:R-:W-:Y:S02]  /*1490*/  UIMAD UR45, UR14, UR10, UR45 ;  /* 0x0000000a0e2d72a4 */ /* 0x000fe4000f8e022d */
[----:B------:R-:W-:Y:S02]  /*14a0*/  USEL UR8, UR4, UR8, !UP2 ;  /* 0x0000000804087287 */ /* 0x000fe4000d000000 */
[----:B------:R-:W-:Y:S02]  /*14b0*/  @!UP0 USHF.R.U32.HI UR7, URZ, UR9, UR7 ;  /* 0x00000009ff078299 */ /* 0x000fe40008011607 */
[----:B------:R-:W-:Y:S02]  /*14c0*/  UIADD3 UR9, UPT, UPT, -UR8, URZ, URZ ;  /* 0x000000ff08097290 */ /* 0x000fe4000fffe1ff */
[----:B------:R-:W-:Y:S02]  /*14d0*/  @!UP0 USEL UR7, UR5, UR7, !UP2 ;  /* 0x0000000705078287 */ /* 0x000fe4000d000000 */
[----:B------:R-:W-:-:S02]  /*14e0*/  UIMAD UR9, UR23, UR9, UR4 ;  /* 0x00000009170972a4 */ /* 0x000fc4000f8e0204 */
[----:B------:R-:W-:Y:S02]  /*14f0*/  @!UP0 UIADD3 UR8, UPT, UPT, UR8, -UR7, URZ ;  /* 0x8000000708088290 */ /* 0x000fe4000fffe0ff */
[----:B------:R-:W-:Y:S02]  /*1500*/  @!UP0 UIMAD UR6, UR9, UR6, UR7 ;  /* 0x00000006090682a4 */ /* 0x000fe4000f8e0207 */
[----:B------:R-:W-:Y:S02]  /*1510*/  @!UP0 UIMAD UR4, UR8, UR23, UR5 ;  /* 0x00000017080482a4 */ /* 0x000fe4000f8e0205 */
[----:B------:R-:W-:Y:S02]  /*1520*/  UIMAD UR46, UR25, UR11, UR46 ;  /* 0x0000000b192e72a4 */ /* 0x000fe4000f8e022e */
[----:B------:R-:W-:Y:S01]  /*1530*/  UIMAD UR45, UR4, UR14, UR45 ;  /* 0x0000000e042d72a4 */ /* 0x000fe2000f8e022d */
[----:B------:R-:W-:Y:S02]  /*1540*/  @!UP0 UMOV UR5, UR6 ;  /* 0x0000000600058c82 */ /* 0x000fe40008000000 */
[----:B------:R-:W-:-:S12]  /*1550*/  UIMAD UR46, UR5, UR25, UR46 ;  /* 0x00000019052e72a4 */ /* 0x000fd8000f8e022e */
.L_x_19:
[----:B------:R-:W-:Y:S02]  /*1560*/  UISETP.NE.AND UP1, UPT, UR26, 0x1, UPT ;  /* 0x000000011a00788c */ /* 0x000fe4000bf25270 */
[----:B------:R-:W-:Y:S02]  /*1570*/  UISETP.NE.AND UP0, UPT, UR22, 0x2, UPT ;  /* 0x000000021600788c */ /* 0x000fe4000bf05270 */
[----:B------:R-:W-:-:S05]  /*1580*/  ULOP3.LUT UR21, UR24, 0x1000, URZ, 0xc0, !UPT ;  /* 0x0000100018157892 */ /* 0x000fca000f8ec0ff */
[----:B------:R-:W-:Y:S07]  /*1590*/  BRA.U UP1, `(.L_x_20) ;  /* 0x0000000101447547 */ /* 0x000fee000b800000 */
[----:B------:R-:W1:Y:S01]  /*15a0*/  LDCU.128 UR8, c[0x0][0xb10] ;  /* 0x00016200ff0877ac */ /* 0x000e620008000c00 */
[----:B------:R-:W2:Y:S01]  /*15b0*/  LDCU UR12, c[0x0][0xb0c] ;  /* 0x00016180ff0c77ac */ /* 0x000ea20008000800 */
[----:B------:R-:W3:Y:S01]  /*15c0*/  LDCU UR13, c[0x0][0xb20] ;  /* 0x00016400ff0d77ac */ /* 0x000ee20008000800 */
[----:B-1----:R-:W-:Y:S02]  /*15d0*/  UIMAD.WIDE.U32 UR6, UR46, UR8, URZ ;  /* 0x000000082e0672a5 */ /* 0x002fe4000f8e00ff */
[----:B------:R-:W-:Y:S02]  /*15e0*/  UIMAD.WIDE.U32 UR4, UR45, UR11, URZ ;  /* 0x0000000b2d0472a5 */ /* 0x000fe4000f8e00ff */
[----:B--2---:R-:W-:Y:S02]  /*15f0*/  UISETP.NE.AND UP2, UPT, UR12, 0x1, UPT ;  /* 0x000000010c00788c */ /* 0x004fe4000bf45270 */
[----:B------:R-:W-:Y:S01]  /*1600*/  UISETP.NE.AND UP1, UPT, UR10, 0x1, UPT ;  /* 0x000000010a00788c */ /* 0x000fe2000bf25270 */
[----:B------:R-:W-:-:S02]  /*1610*/  UMOV UR6, UR7 ;  /* 0x0000000700067c82 */ /* 0x000fc40008000000 */
[----:B------:R-:W-:Y:S01]  /*1620*/  UMOV UR4, UR5 ;  /* 0x0000000500047c82 */ /* 0x000fe20008000000 */
[----:B------:R-:W-:Y:S02]  /*1630*/  USHF.R.U32.HI UR6, URZ, UR9, UR6 ;  /* 0x00000009ff067299 */ /* 0x000fe40008011606 */
[----:B---3--:R-:W-:Y:S02]  /*1640*/  USHF.R.U32.HI UR4, URZ, UR13, UR4 ;  /* 0x0000000dff047299 */ /* 0x008fe40008011604 */
[----:B------:R-:W-:Y:S02]  /*1650*/  USEL UR5, UR46, UR6, !UP2 ;  /* 0x000000062e057287 */ /* 0x000fe4000d000000 */
[----:B------:R-:W-:-:S04]  /*1660*/  USEL UR4, UR45, UR4, !UP1 ;  /* 0x000000042d047287 */ /* 0x000fc8000c800000 */
[----:B------:R-:W-:Y:S02]  /*1670*/  UIADD3 UR6, UPT, UPT, UR5, -UR4, URZ ;  /* 0x8000000405067290 */ /* 0x000fe4000fffe0ff */
[----:B------:R-:W-:Y:S02]  /*1680*/  UIADD3 UR4, UPT, UPT, -UR5, UR4, URZ ;  /* 0x0000000405047290 */ /* 0x000fe4000fffe1ff */
[----:B------:R-:W-:Y:S02]  /*1690*/  UIMAD UR45, UR6, UR10, UR45 ;  /* 0x0000000a062d72a4 */ /* 0x000fe4000f8e022d */
[----:B------:R-:W-:-:S12]  /*16a0*/  UIMAD UR46, UR4, UR12, UR46 ;  /* 0x0000000c042e72a4 */ /* 0x000fd8000f8e022e */
.L_x_20:
[----:B------:R-:W-:Y:S05]  /*16b0*/  BRA.U !UP5, `(.L_x_21) ;  /* 0x000000010d0c7547 */ /* 0x000fea000b800000 */
[----:B------:R-:W-:Y:S01]  /*16c0*/  UCGABAR_WAIT ;  /* 0x0000000000007dc7 */ /* 0x000fe20008000000 */
[----:B------:R-:W-:Y:S01]  /*16d0*/  CCTL.IVALL ;  /* 0x00000000ff00798f */ /* 0x000fe20002000000 */
[----:B------:R-:W-:Y:S05]  /*16e0*/  BRA `(.L_x_22) ;  /* 0x0000000000047947 */ /* 0x000fea0003800000 */
.L_x_21:
[----:B------:R-:W-:Y:S06]  /*16f0*/  BAR.SYNC.DEFER_BLOCKING 0x0 ;  /* 0x0000000000007b1d */ /* 0x000fec0000010000 */
.L_x_22:
[----:B------:R-:W-:Y:S05]  /*1700*/  BRA.U UP0, `(.L_x_23) ;  /* 0x0000001900007547 */ /* 0x000fea000b800000 */
[----:B------:R-:W1:Y:S01]  /*1710*/  LDCU UR6, c[0x0][0x38c] ;  /* 0x00007180ff0677ac */ /* 0x000e620008000800 */
[----:B------:R-:W-:Y:S01]  /*1720*/  PLOP3.LUT P1, PT, PT, PT, UP3, 0x80, 0x8 ;  /* 0x000000000008781c */ /* 0x000fe20003f2f038 */
[----:B------:R-:W-:Y:S01]  /*1730*/  IMAD.MOV.U32 R12, RZ, RZ, 0x1 ;  /* 0x00000001ff0c7424 */ /* 0x000fe200078e00ff */
[----:B------:R-:W-:Y:S01]  /*1740*/  ISETP.EQ.OR P2, PT, R0, RZ, P3 ;  /* 0x000000ff0000720c */ /* 0x000fe20001f42670 */
[----:B------:R-:W-:Y:S01]  /*1750*/  UISETP.NE.AND UP1, UPT, UR22, URZ, UPT ;  /* 0x000000ff1600728c */ /* 0x000fe2000bf25270 */
[----:B------:R-:W-:Y:S02]  /*1760*/  PLOP3.LUT P1, PT, P1, PT, PT, 0x8, 0x80 ;  /* 0x000000000080781c */ /* 0x000fe40000f2e170 */
[----:B------:R-:W-:Y:S01]  /*1770*/  CS2R R10, SRZ ;  /* 0x00000000000a7805 */ /* 0x000fe2000001ff00 */
[----:B------:R-:W-:Y:S01]  /*1780*/  IMAD.MOV.U32 R9, RZ, RZ, RZ ;  /* 0x000000ffff097224 */ /* 0x000fe200078e00ff */
[----:B------:R-:W2:Y:S01]  /*1790*/  LDCU UR39, c[0x0][0x370] ;  /* 0x00006e00ff2777ac */ /* 0x000ea20008000800 */
[----:B------:R-:W-:Y:S01]  /*17a0*/  IMAD.MOV.U32 R8, RZ, RZ, 0x1 ;  /* 0x00000001ff087424 */ /* 0x000fe200078e00ff */
[----:B------:R-:W3:Y:S01]  /*17b0*/  LDCU.64 UR28, c[0x0][0x348] ;  /* 0x00006900ff1c77ac */ /* 0x000ee20008000a00 */
[----:B------:R-:W-:-:S02]  /*17c0*/  USHF.R.U32.HI UR44, URZ, 0x7, UR21 ;  /* 0x00000007ff2c7899 */ /* 0x000fc40008011615 */
[----:B-1----:R-:W-:Y:S02]  /*17d0*/  UIADD3 UR5, UPT, UPT, UR6, 0x7f, URZ ;  /* 0x0000007f06057890 */ /* 0x002fe4000fffe0ff */
[----:B------:R-:W-:Y:S02]  /*17e0*/  UIADD3 UR47, UPT, UPT, UR6, 0xfe, URZ ;  /* 0x000000fe062f7890 */ /* 0x000fe4000fffe0ff */
[----:B------:R-:W-:Y:S01]  /*17f0*/  USHF.R.S32.HI UR4, URZ, 0x1f, UR5 ;  /* 0x0000001fff047899 */ /* 0x000fe20008011405 */
[----:B------:R-:W1:Y:S03]  /*1800*/  LDCU UR38, c[0x0][0x374] ;  /* 0x00006e80ff2677ac */ /* 0x000e660008000800 */
[----:B------:R-:W-:Y:S02]  /*1810*/  ULEA.HI UR4, UR4, UR5, URZ, 0x7 ;  /* 0x0000000504047291 */ /* 0x000fe4000f8f38ff */
[----:B------:R-:W-:-:S02]  /*1820*/  USEL UR25, UR34, 0x2, UP1 ;  /* 0x0000000222197887 */ /* 0x000fc40008800000 */
[----:B------:R-:W-:Y:S02]  /*1830*/  USHF.R.S32.HI UR42, URZ, 0x7, UR4 ;  /* 0x00000007ff2a7899 */ /* 0x000fe40008011404 */
[----:B------:R-:W-:Y:S02]  /*1840*/  UIADD3 UR4, UPT, UPT, UR6, -0x1, URZ ;  /* 0xffffffff06047890 */ /* 0x000fe4000fffe0ff */
[----:B------:R-:W-:Y:S02]  /*1850*/  UISETP.LT.U32.AND UP0, UPT, UR42, 0xd, UPT ;  /* 0x0000000d2a00788c */ /* 0x000fe4000bf01070 */
[----:B------:R-:W-:Y:S02]  /*1860*/  UISETP.GE.U32.AND UP2, UPT, UR4, -0xff, UPT ;  /* 0xffffff010400788c */ /* 0x000fe4000bf46070 */
[----:B------:R-:W-:Y:S01]  /*1870*/  USEL UR41, UR42, 0xd, UP0 ;  /* 0x0000000d2a297887 */ /* 0x000fe20008000000 */
[----:B------:R-:W-:-:S03]  /*1880*/  UMOV UR5, URZ ;  /* 0x000000ff00057c82 */ /* 0x000fc60008000000 */
[----:B------:R-:W-:Y:S02]  /*1890*/  UIADD3 UR24, UPT, UPT, UR41, -0x1, URZ ;  /* 0xffffffff29187890 */ /* 0x000fe4000fffe0ff */
[----:B------:R-:W-:-:S03]  /*18a0*/  UIADD3 UR43, UPT, UPT, UR42, -UR41, URZ ;  /* 0x800000292a2b7290 */ /* 0x000fc6000fffe0ff */
[----:B------:R-:W-:-:S04]  /*18b0*/  @UP2 UIADD3 UR24, UPT, UPT, UR41, URZ, URZ ;  /* 0x000000ff29182290 */ /* 0x000fc8000fffe0ff */
[----:B-123--:R-:W-:-:S12]  /*18c0*/  UIADD3 UR24, UPT, UPT, UR24, 0x1, URZ ;  /* 0x0000000118187890 */ /* 0x00efd8000fffe0ff */
.L_x_43:
[----:B------:R-:W-:Y:S01]  /*18d0*/  UISETP.NE.AND UP0, UPT, UR48, URZ, UPT ;  /* 0x000000ff3000728c */ /* 0x000fe2000bf05270 */
[----:B------:R-:W1:Y:S08]  /*18e0*/  S2UR UR48, SR_CgaCtaId ;  /* 0x00000000003079c3 */ /* 0x000e700000008800 */
[----:B------:R-:W-:Y:S05]  /*18f0*/  BRA.U UP0, `(.L_x_24) ;  /* 0x0000000100347547 */ /* 0x000fea000b800000 */
[----:B------:R-:W2:Y:S01]  /*1900*/  S2R R0, SR_CgaCtaId ;  /* 0x0000000000007919 */ /* 0x000ea20000008800 */
[----:B------:R-:W-:-:S04]  /*1910*/  MOV R2, 0x400 ;  /* 0x0000040000027802 */ /* 0x000fc80000000f00 */
[----:B--2---:R-:W-:Y:S02]  /*1920*/  LEA R0, R0, R2, 0x18 ;  /* 0x0000000200007211 */ /* 0x004fe400078ec0ff */
[----:B------:R-:W-:-:S03]  /*1930*/  SHF.L.U32 R2, R8, 0x1f, RZ ;  /* 0x0000001f08027819 */ /* 0x000fc600000006ff */
[----:B------:R-:W-:-:S04]  /*1940*/  IMAD R0, R9, 0x8, R0 ;  /* 0x0000000809007824 */ /* 0x000fc800078e0200 */
[----:B------:R-:W2:Y:S02]  /*1950*/  SYNCS.PHASECHK.TRANS64.TRYWAIT P0, [R0+URZ+0x160], R2 ;  /* 0x00016002000075a7 */ /* 0x000ea400080011ff */
[----:B--2---:R-:W-:Y:S05]  /*1960*/  @!P0 BRA `(.L_x_25) ;  /* 0x00000054002c8947 */ /* 0x004fea0003800000 */
.L_x_112:
[----:B------:R-:W-:Y:S01]  /*1970*/  VIADD R9, R9, 0x1 ;  /* 0x0000000109097836 */ /* 0x000fe20000000000 */
[----:B------:R2:W-:Y:S04]  /*1980*/  SYNCS.ARRIVE.TRANS64.A1T0 RZ, [R0+URZ+0x150], RZ ;  /* 0x000150ff00ff79a7 */ /* 0x0005e800081000ff */
[----:B------:R-:W-:-:S04]  /*1990*/  ISETP.NE.AND P0, PT, R9, 0x2, PT ;  /* 0x000000020900780c */ /* 0x000fc80003f05270 */
[----:B------:R-:W-:Y:S02]  /*19a0*/  SEL R9, R9, RZ, P0 ;  /* 0x000000ff09097207 */ /* 0x000fe40000000000 */
[----:B--2---:R-:W-:-:S04]  /*19b0*/  SEL R0, RZ, 0x1, P0 ;  /* 0x00000001ff007807 */ /* 0x004fc80000000000 */
[----:B------:R-:W-:-:S07]  /*19c0*/  LOP3.LUT R8, R8, R0, RZ, 0x3c, !PT ;  /* 0x0000000008087212 */ /* 0x000fce00078e3cff */
.L_x_24:
[----:B------:R-:W-:Y:S01]  /*19d0*/  UMOV UR6, 0x400 ;  /* 0x0000040000067882 */ /* 0x000fe20000000000 */
[----:B------:R-:W-:Y:S01]  /*19e0*/  SHF.L.U32 R0, R12, 0x1f, RZ ;  /* 0x0000001f0c007819 */ /* 0x000fe200000006ff */
[----:B-1----:R-:W-:Y:S02]  /*19f0*/  ULEA UR6, UR48, UR6, 0x18 ;  /* 0x0000000630067291 */ /* 0x002fe4000f8ec0ff */
[----:B------:R-:W-:Y:S02]  /*1a00*/  UISETP.GE.U32.AND UP0, UPT, UR47, 0xff, UPT ;  /* 0x000000ff2f00788c */ /* 0x000fe4000bf06070 */
[----:B------:R-:W-:Y:S02]  /*1a10*/  ULEA UR4, UR5, UR6, 0x3 ;  /* 0x0000000605047291 */ /* 0x000fe4000f8e18ff */
[----:B------:R-:W-:Y:S02]  /*1a20*/  USHF.L.U32 UR11, UR45, 0x6, URZ ;  /* 0x000000062d0b7899 */ /* 0x000fe400080006ff */
[----:B------:R-:W-:Y:S01]  /*1a30*/  ULEA UR35, UR46, UR44, 0x6 ;  /* 0x0000002c2e237291 */ /* 0x000fe2000f8e30ff */
[----:B------:R-:W-:-:S04]  /*1a40*/  UMOV UR13, URZ ;  /* 0x000000ff000d7c82 */ /* 0x000fc80008000000 */
[----:B------:R1:W2:Y:S01]  /*1a50*/  SYNCS.PHASECHK.TRANS64.TRYWAIT P0, [UR4+0x68], R0 ;  /* 0x00006800ff0075a7 */ /* 0x0002a20008001104 */
[----:B------:R-:W-:Y:S06]  /*1a60*/  BRA.U !UP0, `(.L_x_26) ;  /* 0x0000000108bc7547 */ /* 0x000fec000b800000 */
[----:B------:R-:W-:Y:S01]  /*1a70*/  UMOV UR7, URZ ;  /* 0x000000ff00077c82 */ /* 0x000fe20008000000 */
[----:B------:R-:W-:-:S05]  /*1a80*/  UMOV UR4, UR5 ;  /* 0x0000000500047c82 */ /* 0x000fca0008000000 */
.L_x_32:
[----:B------:R-:W-:Y:S01]  /*1a90*/  ULEA UR33, UR4, UR6, 0x3 ;  /* 0x0000000604217291 */ /* 0x000fe2000f8e18ff */
[----:B--2---:R-:W-:Y:S01]  /*1aa0*/  @!P3 MOV R2, 0x4000 ;  /* 0x000040000002b802 */ /* 0x004fe20000000f00 */
[----:B--2-4-:R-:W-:Y:S10]  /*1ab0*/  @P0 BRA `(.L_x_27) ;  /* 0x00000000000c0947 */ /* 0x014ff40003800000 */
[----:B------:R-:W-:-:S04]  /*1ac0*/  SHF.L.U32 R3, R12, 0x1f, RZ ;  /* 0x0000001f0c037819 */ /* 0x000fc800000006ff */
[----:B------:R-:W2:Y:S02]  /*1ad0*/  SYNCS.PHASECHK.TRANS64.TRYWAIT P0, [UR33+0x68], R3 ;  /* 0x00006803ff0075a7 */ /* 0x000ea40008001121 */
[----:B--2---:R-:W-:Y:S05]  /*1ae0*/  @!P0 BRA `(.L_x_28) ;  /* 0x0000005000e08947 */ /* 0x004fea0003800000 */
.L_x_27:
[----:B------:R2:W-:Y:S01]  /*1af0*/  @!P3 SYNCS.ARRIVE.TRANS64 RZ, [UR33], R2 ;  /* 0x00000002ffffb9a7 */ /* 0x0005e20008000021 */
[----:B------:R-:W-:-:S04]  /*1b00*/  ULOP3.LUT UR5, UR25, 0x2, URZ, 0xfc, !UPT ;  /* 0x0000000219057892 */ /* 0x000fc8000f8efcff */
[----:B------:R-:W-:-:S09]  /*1b10*/  UISETP.NE.AND UP0, UPT, UR5, 0x2, UPT ;  /* 0x000000020500788c */ /* 0x000fd2000bf05270 */
[----:B------:R-:W-:Y:S05]  /*1b20*/  BRA.U UP0, `(.L_x_29) ;  /* 0x0000000100047547 */ /* 0x000fea000b800000 */
[----:B------:R-:W-:Y:S05]  /*1b30*/  BPT.TRAP 0x1 ;  /* 0x000000040000795c */ /* 0x000fea0000300000 */
.L_x_29:
[----:B------:R-:W-:Y:S04]  /*1b40*/  BSSY.RECONVERGENT B0, `(.L_x_30) ;  /* 0x0000003000007945 */ /* 0x000fe80003800200 */
[----:B------:R-:W-:Y:S05]  /*1b50*/  @P2 BRA `(.L_x_31) ;  /* 0x0000000000042947 */ /* 0x000fea0003800000 */
[----:B------:R-:W-:Y:S05]  /*1b60*/  BPT.TRAP 0x1 ;  /* 0x000000040000795c */ /* 0x000fea0000300000 */
.L_x_31:
[----:B------:R-:W-:Y:S05]  /*1b70*/  BSYNC.RECONVERGENT B0 ;  /* 0x0000000000007941 */ /* 0x000fea0003800200 */
.L_x_30:
[----:B------:R-:W-:Y:S02]  /*1b80*/  UIADD3 UR5, UPT, UPT, UR4, 0x1, URZ ;  /* 0x0000000104057890 */ /* 0x000fe4000fffe0ff */
[----:B------:R-:W-:Y:S02]  /*1b90*/  UIADD3 UR16, UP1, UPT, UR28, 0x80, URZ ;  /* 0x000000801c107890 */ /* 0x000fe4000ff3e0ff */
[----:B------:R-:W-:Y:S02]  /*1ba0*/  UISETP.NE.AND UP0, UPT, UR5, 0xd, UPT ;  /* 0x0000000d0500788c */ /* 0x000fe4000bf05270 */
[----:B------:R-:W-:Y:S02]  /*1bb0*/  USHF.L.U32 UR34, UR7, 0x7, URZ ;  /* 0x0000000707227899 */ /* 0x000fe400080006ff */
[----:B------:R-:W-:Y:S02]  /*1bc0*/  USEL UR9, URZ, 0x1, UP0 ;  /* 0x00000001ff097887 */ /* 0x000fe40008000000 */
[----:B------:R-:W-:-:S02]  /*1bd0*/  USEL UR5, UR5, URZ, UP0 ;  /* 0x000000ff05057287 */ /* 0x000fc40008000000 */
[----:B------:R-:W-:Y:S02]  /*1be0*/  UIADD3 UR14, UP0, UPT, UR28, 0x180, URZ ;  /* 0x000001801c0e7890 */ /* 0x000fe4000ff1e0ff */
[----:B------:R-:W-:Y:S01]  /*1bf0*/  ULEA UR8, UR5, UR6, 0x3 ;  /* 0x0000000605087291 */ /* 0x000fe2000f8e18ff */
[----:B------:R-:W-:Y:S01]  /*1c00*/  LOP3.LUT R12, R12, UR9, RZ, 0x3c, !PT ;  /* 0x000000090c0c7c12 */ /* 0x000fe2000f8e3cff */
[----:B------:R-:W-:Y:S02]  /*1c10*/  UIADD3.X UR17, UPT, UPT, URZ, UR29, URZ, UP1, !UPT ;  /* 0x0000001dff117290 */ /* 0x000fe40008ffe4ff */
[----:B------:R-:W-:Y:S01]  /*1c20*/  UIADD3.X UR15, UPT, UPT, URZ, UR29, URZ, UP0, !UPT ;  /* 0x0000001dff0f7290 */ /* 0x000fe200087fe4ff */
[----:B-1----:R-:W-:Y:S01]  /*1c30*/  SHF.L.U32 R0, R12, 0x1f, RZ ;  /* 0x0000001f0c007819 */ /* 0x002fe200000006ff */
[----:B------:R-:W-:Y:S01]  /*1c40*/  UMOV UR18, 0x0 ;  /* 0x0000000000127882 */ /* 0x000fe20000000000 */
[----:B------:R-:W-:Y:S01]  /*1c50*/  UMOV UR19, 0x10000000 ;  /* 0x1000000000137882 */ /* 0x000fe20000000000 */
[----:B------:R-:W-:Y:S01]  /*1c60*/  UMOV UR12, UR36 ;  /* 0x00000024000c7c82 */ /* 0x000fe20008000000 */
[----:B------:R3:W4:Y:S01]  /*1c70*/  SYNCS.PHASECHK.TRANS64.TRYWAIT P0, [UR8+0x68], R0 ;  /* 0x00006800ff0075a7 */ /* 0x0007220008001108 */
[----:B------:R-:W-:Y:S01]  /*1c80*/  USHF.L.U32 UR8, UR4, 0xd, URZ ;  /* 0x0000000d04087899 */ /* 0x000fe200080006ff */
[----:B------:R-:W-:-:S02]  /*1c90*/  UMOV UR9, UR33 ;  /* 0x0000002100097c82 */ /* 0x000fc40008000000 */
[----:B------:R-:W-:Y:S01]  /*1ca0*/  UMOV UR4, 0x30000 ;  /* 0x0003000000047882 */ /* 0x000fe20000000000 */
[----:B------:R-:W-:Y:S02]  /*1cb0*/  ULOP3.LUT UR32, UR8, UR21, URZ, 0xfc, !UPT ;  /* 0x0000001508207292 */ /* 0x000fe4000f8efcff */
[----:B------:R-:W-:Y:S02]  /*1cc0*/  UIADD3 UR8, UPT, UPT, UR6, 0x1c400, UR8 ;  /* 0x0001c40006087890 */ /* 0x000fe4000fffe008 */
[----:B------:R-:W-:Y:S01]  /*1cd0*/  UIADD3 UR32, UPT, UPT, UR6, 0x2400, UR32 ;  /* 0x0000240006207890 */ /* 0x000fe2000fffe020 */
[----:B------:R-:W-:Y:S01]  /*1ce0*/  UMOV UR10, UR34 ;  /* 0x00000022000a7c82 */ /* 0x000fe20008000000 */
[----:B------:R-:W-:Y:S01]  /*1cf0*/  UIADD3 UR7, UPT, UPT, UR7, 0x1, URZ ;  /* 0x0000000107077890 */ /* 0x000fe2000fffe0ff */
[----:B------:R-:W-:-:S03]  /*1d00*/  UMOV UR13, UR24 ;  /* 0x00000018000d7c82 */ /* 0x000fc60008000000 */
[----:B------:R-:W-:-:S03]  /*1d10*/  UISETP.NE.AND UP0, UPT, UR7, UR24, UPT ;  /* 0x000000180700728c */ /* 0x000fc6000bf05270 */
[----:B------:R1:W-:Y:S01]  /*1d20*/  UTMALDG.3D.MULTICAST [UR32], [UR16], UR4, desc[UR18] ;  /* 0x00001220100073b4 */ /* 0x0003e20008011804 */
[----:B------:R3:W-:Y:S01]  /*1d30*/  UTMALDG.3D [UR8], [UR14], desc[UR18] ;  /* 0x000012080e0075b4 */ /* 0x0007e20008011000 */
[----:B-1----:R-:W-:-:S04]  /*1d40*/  UMOV UR4, UR5 ;  /* 0x0000000500047c82 */ /* 0x002fc80008000000 */
[----:B---3--:R-:W-:Y:S05]  /*1d50*/  BRA.U UP0, `(.L_x_32) ;  /* 0xfffffffd004c7547 */ /* 0x008fea000b83ffff */
.L_x_26:
[----:B------:R-:W-:Y:S01]  /*1d60*/  ULEA UR4, UR5, UR6, 0x3 ;  /* 0x0000000605047291 */ /* 0x000fe2000f8e18ff */
[----:B-1----:R-:W-:Y:S01]  /*1d70*/  SHF.L.U32 R0, R12, 0x1f, RZ ;  /* 0x0000001f0c007819 */ /* 0x002fe200000006ff */
[----:B------:R-:W-:Y:S01]  /*1d80*/  @!P1 SYNCS.ARRIVE.TRANS64.A1T0 RZ, [UR6+0xe8], RZ ;  /* 0x0000e8ffffff99a7 */ /* 0x000fe20008100006 */
[----:B------:R-:W-:-:S06]  /*1d90*/  UISETP.GT.AND UP0, UPT, UR42, UR41, UPT ;  /* 0x000000292a00728c */ /* 0x000fcc000bf04270 */
[----:B--2-4-:R1:W2:Y:S03]  /*1da0*/  SYNCS.PHASECHK.TRANS64.TRYWAIT P0, [UR4+0x68], R0 ;  /* 0x00006800ff0075a7 */ /* 0x0142a60008001104 */
[----:B------:R-:W-:Y:S05]  /*1db0*/  BRA.U !UP0, `(.L_x_33) ;  /* 0x0000000108c07547 */ /* 0x000fea000b800000 */
[----:B------:R-:W-:Y:S01]  /*1dc0*/  UIADD3 UR26, UPT, UPT, UR43, UR13, URZ ;  /* 0x0000000d2b1a7290 */ /* 0x000fe2000fffe0ff */
[----:B------:R-:W-:-:S11]  /*1dd0*/  UMOV UR4, UR5 ;  /* 0x0000000500047c82 */ /* 0x000fd60008000000 */
.L_x_39:
[----:B------:R-:W-:Y:S01]  /*1de0*/  ULEA UR17, UR4, UR6, 0x3 ;  /* 0x0000000604117291 */ /* 0x000fe2000f8e18ff */
[----:B--2---:R-:W-:Y:S01]  /*1df0*/  @!P3 MOV R2, 0x4000 ;  /* 0x000040000002b802 */ /* 0x004fe20000000f00 */
[----:B--2-4-:R-:W-:Y:S10]  /*1e00*/  @P0 BRA `(.L_x_34) ;  /* 0x00000000000c0947 */ /* 0x014ff40003800000 */
[----:B------:R-:W-:-:S04]  /*1e10*/  SHF.L.U32 R3, R12, 0x1f, RZ ;  /* 0x0000001f0c037819 */ /* 0x000fc800000006ff */
[----:B------:R-:W2:Y:S02]  /*1e20*/  SYNCS.PHASECHK.TRANS64.TRYWAIT P0, [UR17+0x68], R3 ;  /* 0x00006803ff0075a7 */ /* 0x000ea40008001111 */
[----:B--2---:R-:W-:Y:S05]  /*1e30*/  @!P0 BRA `(.L_x_35) ;  /* 0x0000005000248947 */ /* 0x004fea0003800000 */
.L_x_34:
[----:B------:R2:W-:Y:S01]  /*1e40*/  @!P3 SYNCS.ARRIVE.TRANS64 RZ, [UR17], R2 ;  /* 0x00000002ffffb9a7 */ /* 0x0005e20008000011 */
[----:B------:R-:W-:-:S04]  /*1e50*/  ULOP3.LUT UR5, UR25, 0x2, URZ, 0xfc, !UPT ;  /* 0x0000000219057892 */ /* 0x000fc8000f8efcff */
[----:B------:R-:W-:-:S09]  /*1e60*/  UISETP.NE.AND UP0, UPT, UR5, 0x2, UPT ;  /* 0x000000020500788c */ /* 0x000fd2000bf05270 */
[----:B------:R-:W-:Y:S05]  /*1e70*/  BRA.U UP0, `(.L_x_36) ;  /* 0x0000000100047547 */ /* 0x000fea000b800000 */
[----:B------:R-:W-:Y:S05]  /*1e80*/  BPT.TRAP 0x1 ;  /* 0x000000040000795c */ /* 0x000fea0000300000 */
.L_x_36:
[----:B------:R-:W-:Y:S04]  /*1e90*/  BSSY.RECONVERGENT B0, `(.L_x_37) ;  /* 0x0000003000007945 */ /* 0x000fe80003800200 */
[----:B------:R-:W-:Y:S05]  /*1ea0*/  @P2 BRA `(.L_x_38) ;  /* 0x0000000000042947 */ /* 0x000fea0003800000 */
[----:B------:R-:W-:Y:S05]  /*1eb0*/  BPT.TRAP 0x1 ;  /* 0x000000040000795c */ /* 0x000fea0000300000 */
.L_x_38:
[----:B------:R-:W-:Y:S05]  /*1ec0*/  BSYNC.RECONVERGENT B0 ;  /* 0x0000000000007941 */ /* 0x000fea0003800200 */
.L_x_37:
[----:B------:R-:W-:Y:S02]  /*1ed0*/  UIADD3 UR5, UPT, UPT, UR4, 0x1, URZ ;  /* 0x0000000104057890 */ /* 0x000fe4000fffe0ff */
[----:B------:R-:W-:Y:S02]  /*1ee0*/  UIADD3 UR14, UP1, UPT, UR28, 0x80, URZ ;  /* 0x000000801c0e7890 */ /* 0x000fe4000ff3e0ff */
[----:B------:R-:W-:Y:S02]  /*1ef0*/  UISETP.NE.AND UP0, UPT, UR5, 0xd, UPT ;  /* 0x0000000d0500788c */ /* 0x000fe4000bf05270 */
[----:B------:R-:W-:Y:S02]  /*1f00*/  USHF.L.U32 UR18, UR13, 0x7, URZ ;  /* 0x000000070d127899 */ /* 0x000fe400080006ff */
[----:B------:R-:W-:Y:S02]  /*1f10*/  USEL UR8, URZ, 0x1, UP0 ;  /* 0x00000001ff087887 */ /* 0x000fe40008000000 */
[----:B------:R-:W-:-:S02]  /*1f20*/  USEL UR5, UR5, URZ, UP0 ;  /* 0x000000ff05057287 */ /* 0x000fc40008000000 */
[----:B------:R-:W-:Y:S02]  /*1f30*/  UIADD3 UR22, UP0, UPT, UR28, 0x180, URZ ;  /* 0x000001801c167890 */ /* 0x000fe4000ff1e0ff */
[----:B------:R-:W-:Y:S01]  /*1f40*/  LOP3.LUT R12, R12, UR8, RZ, 0x3c, !PT ;  /* 0x000000080c0c7c12 */ /* 0x000fe2000f8e3cff */
[----:B------:R-:W-:Y:S02]  /*1f50*/  USHF.L.U32 UR8, UR4, 0xd, URZ ;  /* 0x0000000d04087899 */ /* 0x000fe400080006ff */
[----:B------:R-:W-:Y:S01]  /*1f60*/  ULEA UR7, UR5, UR6, 0x3 ;  /* 0x0000000605077291 */ /* 0x000fe2000f8e18ff */
[----:B-1----:R-:W-:Y:S01]  /*1f70*/  SHF.L.U32 R0, R12, 0x1f, RZ ;  /* 0x0000001f0c007819 */ /* 0x002fe200000006ff */
[----:B------:R-:W-:Y:S02]  /*1f80*/  ULOP3.LUT UR16, UR8, UR21, URZ, 0xfc, !UPT ;  /* 0x0000001508107292 */ /* 0x000fe4000f8efcff */
[----:B------:R-:W-:Y:S02]  /*1f90*/  UIADD3.X UR15, UPT, UPT, URZ, UR29, URZ, UP1, !UPT ;  /* 0x0000001dff0f7290 */ /* 0x000fe40008ffe4ff */
[----:B------:R-:W-:-:S02]  /*1fa0*/  UIADD3 UR16, UPT, UPT, UR6, 0x2400, UR16 ;  /* 0x0000240006107890 */ /* 0x000fc4000fffe010 */
[----:B------:R-:W-:Y:S01]  /*1fb0*/  UIADD3 UR8, UPT, UPT, UR6, 0x1c400, UR8 ;  /* 0x0001c40006087890 */ /* 0x000fe2000fffe008 */
[----:B------:R3:W4:Y:S01]  /*1fc0*/  SYNCS.PHASECHK.TRANS64.TRYWAIT P0, [UR7+0x68], R0 ;  /* 0x00006800ff0075a7 */ /* 0x0007220008001107 */
[----:B------:R-:W-:Y:S01]  /*1fd0*/  UIADD3.X UR23, UPT, UPT, URZ, UR29, URZ, UP0, !UPT ;  /* 0x0000001dff177290 */ /* 0x000fe200087fe4ff */
[----:B------:R-:W-:Y:S01]  /*1fe0*/  UMOV UR4, 0x30000 ;  /* 0x0003000000047882 */ /* 0x000fe20000000000 */
[----:B------:R-:W-:Y:S01]  /*1ff0*/  UMOV UR30, 0x0 ;  /* 0x00000000001e7882 */ /* 0x000fe20000000000 */
[----:B------:R-:W-:Y:S01]  /*2000*/  UMOV UR31, 0x10000000 ;  /* 0x10000000001f7882 */ /* 0x000fe20000000000 */
[----:B------:R-:W-:Y:S01]  /*2010*/  UMOV UR19, UR35 ;  /* 0x0000002300137c82 */ /* 0x000fe20008000000 */
[----:B------:R-:W-:Y:S01]  /*2020*/  UMOV UR20, UR36 ;  /* 0x0000002400147c82 */ /* 0x000fe20008000000 */
[----:B------:R-:W-:Y:S01]  /*2030*/  UMOV UR12, UR36 ;  /* 0x00000024000c7c82 */ /* 0x000fe20008000000 */
[----:B------:R-:W-:Y:S01]  /*2040*/  UMOV UR9, UR17 ;  /* 0x0000001100097c82 */ /* 0x000fe20008000000 */
[----:B------:R-:W-:Y:S01]  /*2050*/  UMOV UR10, UR18 ;  /* 0x00000012000a7c82 */ /* 0x000fe20008000000 */
[----:B------:R1:W-:Y:S01]  /*2060*/  UTMALDG.3D.MULTICAST [UR16], [UR14], UR4, desc[UR30] ;  /* 0x00001e100e0073b4 */ /* 0x0003e20008011804 */
[----:B------:R-:W-:-:S04]  /*2070*/  UIADD3 UR13, UPT, UPT, UR13, 0x1, URZ ;  /* 0x000000010d0d7890 */ /* 0x000fc8000fffe0ff */
[----:B------:R-:W-:Y:S01]  /*2080*/  UISETP.NE.AND UP0, UPT, UR13, UR26, UPT ;  /* 0x0000001a0d00728c */ /* 0x000fe2000bf05270 */
[----:B------:R3:W-:Y:S01]  /*2090*/  UTMALDG.3D [UR8], [UR22], desc[UR30] ;  /* 0x00001e08160075b4 */ /* 0x0007e20008011000 */
[----:B-1----:R-:W-:-:S07]  /*20a0*/  UMOV UR4, UR5 ;  /* 0x0000000500047c82 */ /* 0x002fce0008000000 */
[----:B---3--:R-:W-:Y:S05]  /*20b0*/  BRA.U UP0, `(.L_x_39) ;  /* 0xfffffffd00487547 */ /* 0x008fea000b83ffff */
.L_x_33:
[C---:B------:R-:W-:Y:S01]  /*20c0*/  LEA R3, R11.reuse, UR6, 0x3 ;  /* 0x000000060b037c11 */ /* 0x040fe2000f8e18ff */
[----:B------:R-:W-:Y:S01]  /*20d0*/  NOP ;  /* 0x0000000000007918 */ /* 0x000fe20000000000 */
[----:B-1----:R-:W-:Y:S02]  /*20e0*/  SHF.L.U32 R0, R10, 0x1f, RZ ;  /* 0x0000001f0a007819 */ /* 0x002fe400000006ff */
[----:B------:R-:W-:Y:S02]  /*20f0*/  LEA R4, R11, UR6, 0x4 ;  /* 0x000000060b047c11 */ /* 0x000fe4000f8e20ff */
[----:B--2-4-:R-:W1:Y:S02]  /*2100*/  SYNCS.PHASECHK.TRANS64.TRYWAIT P0, [R3+URZ+0xf0], R0 ;  /* 0x0000f000030075a7 */ /* 0x014e6400080011ff */
[----:B-1----:R-:W-:Y:S05]  /*2110*/  @!P0 BRA `(.L_x_40) ;  /* 0x0000004c00848947 */ /* 0x002fea0003800000 */
.L_x_115:
[----:B------:R-:W2:Y:S01]  /*2120*/  LDS.128 R4, [R4+0x180] ;  /* 0x0001800004047984 */ /* 0x000ea20000000c00 */
[----:B------:R-:W-:Y:S01]  /*2130*/  UISETP.GE.AND UP0, UPT, UR40, 0x1, UPT ;  /* 0x000000012800788c */ /* 0x000fe2000bf06270 */
[----:B------:R-:W-:Y:S01]  /*2140*/  @!PT LDS RZ, [RZ] ;  /* 0x00000000fffff984 */ /* 0x000fe20000000800 */
[----:B------:R-:W-:Y:S01]  /*2150*/  @!PT LDS RZ, [RZ] ;  /* 0x00000000fffff984 */ /* 0x000fe20000000800 */
[----:B------:R-:W-:Y:S01]  /*2160*/  @!PT LDS RZ, [RZ] ;  /* 0x00000000fffff984 */ /* 0x000fe20000000800 */
[----:B------:R-:W-:Y:S01]  /*2170*/  @!PT LDS RZ, [RZ] ;  /* 0x00000000fffff984 */ /* 0x000fe20000000800 */
[----:B------:R3:W-:Y:S06]  /*2180*/  MEMBAR.ALL.CTA ;  /* 0x0000000000007992 */ /* 0x0007ec0000008000 */
[----:B---3--:R-:W3:Y:S01]  /*2190*/  FENCE.VIEW.ASYNC.S ;  /* 0x00000000000073c6 */ /* 0x008ee20000000000 */
[----:B--2---:R-:W-:-:S13]  /*21a0*/  LOP3.LUT P0, RZ, R6, 0x1, RZ, 0xc0, !PT ;  /* 0x0000000106ff7812 */ /* 0x004fda000780c0ff */
[----:B---3--:R-:W-:Y:S01]  /*21b0*/  VOTEU.ANY UP1, P0 ;  /* 0x0000000000ff7886 */ /* 0x008fe20000020100 */
[----:B------:R-:W-:-:S13]  /*21c0*/  PLOP3.LUT P0, PT, PT, PT, UP1, 0x80, 0x8 ;  /* 0x000000000008781c */ /* 0x000fda0003f0f018 */
[----:B-1----:R-:W-:Y:S02]  /*21d0*/  @P0 LOP3.LUT R0, R5, 0xffff, RZ, 0xc0, !PT ;  /* 0x0000ffff05000812 */ /* 0x002fe400078ec0ff */
[----:B------:R-:W-:Y:S02]  /*21e0*/  @P0 MOV R2, R4 ;  /* 0x0000000400020202 */ /* 0x000fe40000000f00 */
[----:B------:R-:W-:Y:S01]  /*21f0*/  @P0 R2UR UR7, R0 ;  /* 0x00000000000702ca */ /* 0x000fe200000e0000 */
[----:B------:R-:W-:Y:S01]  /*2200*/  VIADD R0, R3, 0x100 ;  /* 0x0000010003007836 */ /* 0x000fe20000000000 */
[----:B------:R-:W-:Y:S02]  /*2210*/  @P0 SHF.R.U32.HI R4, RZ, 0x10, R5 ;  /* 0x00000010ff040819 */ /* 0x000fe40000011605 */
[----:B------:R-:W-:Y:S02]  /*2220*/  @P0 R2UR UR8, R2 ;  /* 0x00000000020802ca */ /* 0x000fe400000e0000 */
[----:B------:R-:W-:-:S02]  /*2230*/  PRMT R0, RZ, 0x654, R0 ;  /* 0x00000654ff007816 */ /* 0x000fc40000000000 */
[----:B------:R-:W-:Y:S02]  /*2240*/  @P0 R2UR UR4, R4 ;  /* 0x00000000040402ca */ /* 0x000fe400000e0000 */
[----:B------:R1:W-:Y:S03]  /*2250*/  SYNCS.ARRIVE.TRANS64.RED.A1T0 RZ, [R0+URZ], RZ ;  /* 0x000000ff00ff79a7 */ /* 0x0003e600081004ff */
[----:B------:R-:W-:-:S04]  /*2260*/  @UP1 UMOV UR27, UR7 ;  /* 0x00000007001b1c82 */ /* 0x000fc80008000000 */
[----:B------:R-:W-:-:S04]  /*2270*/  @UP1 UMOV UR37, UR8 ;  /* 0x0000000800251c82 */ /* 0x000fc80008000000 */
[----:B------:R-:W-:Y:S01]  /*2280*/  @UP1 UMOV UR36, UR4 ;  /* 0x0000000400241c82 */ /* 0x000fe20008000000 */
[----:B------:R-:W-:Y:S05]  /*2290*/  BRA.U !UP0, `(.L_x_41) ;  /* 0x0000000108d47547 */ /* 0x000fea000b800000 */
[----:B------:R-:W2:Y:S01]  /*22a0*/  LDCU.128 UR12, c[0x0][0xb10] ;  /* 0x00016200ff0c77ac */ /* 0x000ea20008000c00 */
[----:B------:R-:W3:Y:S01]  /*22b0*/  LDCU UR26, c[0x0][0xb20] ;  /* 0x00016400ff1a77ac */ /* 0x000ee20008000800 */
[----:B------:R-:W4:Y:S01]  /*22c0*/  LDCU UR20, c[0x0][0xb0c] ;  /* 0x00016180ff1477ac */ /* 0x000f220008000800 */
[----:B------:R-:W1:Y:S01]  /*22d0*/  LDCU.64 UR10, c[0x0][0xb28] ;  /* 0x00016500ff0a77ac */ /* 0x000e620008000a00 */
[----:B------:R-:W-:Y:S02]  /*22e0*/  UISETP.NE.AND UP3, UPT, UR40, 0x1, UPT ;  /* 0x000000012800788c */ /* 0x000fe4000bf65270 */
[----:B--2---:R-:W-:Y:S02]  /*22f0*/  UIMAD.WIDE.U32 UR16, UR38, UR15, URZ ;  /* 0x0000000f261072a5 */ /* 0x004fe4000f8e00ff */
[----:B------:R-:W-:Y:S02]  /*2300*/  UIMAD.WIDE.U32 UR8, UR39, UR12, URZ ;  /* 0x0000000c270872a5 */ /* 0x000fe4000f8e00ff */
[----:B------:R-:W-:-:S02]  /*2310*/  UISETP.NE.AND UP0, UPT, UR14, 0x1, UPT ;  /* 0x000000010e00788c */ /* 0x000fc4000bf05270 */
[----:B------:R-:W-:Y:S01]  /*2320*/  UIMAD.WIDE.U32 UR22, UR27, UR15, URZ ;  /* 0x0000000f1b1672a5 */ /* 0x000fe2000f8e00ff */
[----:B------:R-:W-:Y:S02]  /*2330*/  UMOV UR16, UR17 ;  /* 0x0000001100107c82 */ /* 0x000fe40008000000 */
[----:B------:R-:W-:Y:S01]  /*2340*/  UMOV UR8, UR9 ;  /* 0x0000000900087c82 */ /* 0x000fe20008000000 */
[----:B---3--:R-:W-:Y:S02]  /*2350*/  USHF.R.U32.HI UR16, URZ, UR26, UR16 ;  /* 0x0000001aff107299 */ /* 0x008fe40008011610 */
[----:B----4-:R-:W-:Y:S02]  /*2360*/  UISETP.NE.AND UP2, UPT, UR20, 0x1, UPT ;  /* 0x000000011400788c */ /* 0x010fe4000bf45270 */
[----:B------:R-:W-:Y:S02]  /*2370*/  USHF.R.U32.HI UR8, URZ, UR13, UR8 ;  /* 0x0000000dff087299 */ /* 0x000fe40008011608 */
[----:B------:R-:W-:-:S02]  /*2380*/  USEL UR7, UR38, UR16, !UP0 ;  /* 0x0000001026077287 */ /* 0x000fc4000c000000 */
[----:B------:R-:W-:Y:S02]  /*2390*/  USEL UR8, UR39, UR8, !UP2 ;  /* 0x0000000827087287 */ /* 0x000fe4000d000000 */
[----:B-1----:R-:W-:Y:S01]  /*23a0*/  UIMAD.WIDE.U32 UR16, UR7, UR10, URZ ;  /* 0x0000000a071072a5 */ /* 0x002fe2000f8e00ff */
[----:B------:R-:W-:Y:S01]  /*23b0*/  UMOV UR4, UR23 ;  /* 0x0000001700047c82 */ /* 0x000fe20008000000 */
[----:B------:R-:W-:Y:S02]  /*23c0*/  UIMAD.WIDE.U32 UR18, UR37, UR12, URZ ;  /* 0x0000000c251272a5 */ /* 0x000fe4000f8e00ff */
[----:B------:R-:W-:-:S03]  /*23d0*/  UIMAD.WIDE.U32 UR22, UR8, UR10, URZ ;  /* 0x0000000a081672a5 */ /* 0x000fc6000f8e00ff */
[----:B------:R-:W-:Y:S01]  /*23e0*/  UMOV UR16, UR17 ;  /* 0x0000001100107c82 */ /* 0x000fe20008000000 */
[----:B------:R-:W-:Y:S02]  /*23f0*/  USHF.R.U32.HI UR4, URZ, UR26, UR4 ;  /* 0x0000001aff047299 */ /* 0x000fe40008011604 */
[----:B------:R-:W-:Y:S01]  /*2400*/  @UP3 USHF.R.U32.HI UR7, URZ, UR11, UR16 ;  /* 0x0000000bff073299 */ /* 0x000fe20008011610 */
[----:B------:R-:W-:Y:S01]  /*2410*/  UMOV UR18, UR19 ;  /* 0x0000001300127c82 */ /* 0x000fe20008000000 */
[----:B------:R-:W-:Y:S01]  /*2420*/  UMOV UR22, UR23 ;  /* 0x0000001700167c82 */ /* 0x000fe20008000000 */
[----:B------:R-:W-:Y:S02]  /*2430*/  USHF.R.U32.HI UR13, URZ, UR13, UR18 ;  /* 0x0000000dff0d7299 */ /* 0x000fe40008011612 */
[----:B------:R-:W-:Y:S02]  /*2440*/  USEL UR4, UR27, UR4, !UP0 ;  /* 0x000000041b047287 */ /* 0x000fe4000c000000 */
[----:B------:R-:W-:-:S02]  /*2450*/  @UP3 USHF.R.U32.HI UR8, URZ, UR11, UR22 ;  /* 0x0000000bff083299 */ /* 0x000fc40008011616 */
[----:B------:R-:W-:Y:S02]  /*2460*/  UIMAD UR9, UR40, UR7, URZ ;  /* 0x00000007280972a4 */ /* 0x000fe4000f8e02ff */
[----:B------:R-:W-:Y:S02]  /*2470*/  USEL UR7, UR37, UR13, !UP2 ;  /* 0x0000000d25077287 */ /* 0x000fe4000d000000 */
[----:B------:R-:W-:Y:S02]  /*2480*/  UIMAD UR12, UR40, UR8, URZ ;  /* 0x00000008280c72a4 */ /* 0x000fe4000f8e02ff */
[----:B------:R-:W-:Y:S02]  /*2490*/  UISETP.GE.AND UP0, UPT, UR4, UR9, UPT ;  /* 0x000000090400728c */ /* 0x000fe4000bf06270 */
[----:B------:R-:W-:Y:S02]  /*24a0*/  UIMAD.WIDE.U32 UR16, UR4, UR10, URZ ;  /* 0x0000000a041072a5 */ /* 0x000fe4000f8e00ff */
[----:B------:R-:W-:-:S02]  /*24b0*/  UISETP.GE.OR UP0, UPT, UR7, UR12, UP0 ;  /* 0x0000000c0700728c */ /* 0x000fc40008706670 */
        /* <DEDUP_REMOVED lines=19> */
.L_x_41:
[----:B------:R-:W2:Y:S02]  /*25f0*/  LDCU UR4, c[0x0][0xb30] ;  /* 0x00016600ff0477ac */ /* 0x000ea40008000800 */
[----:B--2---:R-:W-:-:S09]  /*2600*/  UISETP.NE.AND UP0, UPT, UR4, 0x1, UPT ;  /* 0x000000010400788c */ /* 0x004fd2000bf05270 */
[----:B------:R-:W-:Y:S05]  /*2610*/  BRA.U UP0, `(.L_x_42) ;  /* 0x0000000100447547 */ /* 0x000fea000b800000 */
[----:B------:R-:W2:Y:S01]  /*2620*/  LDCU.128 UR12, c[0x0][0xb10] ;  /* 0x00016200ff0c77ac */ /* 0x000ea20008000c00 */
[----:B------:R-:W3:Y:S01]  /*2630*/  LDCU UR16, c[0x0][0xb0c] ;  /* 0x00016180ff1077ac */ /* 0x000ee20008000800 */
[----:B------:R-:W4:Y:S01]  /*2640*/  LDCU UR17, c[0x0][0xb20] ;  /* 0x00016400ff1177ac */ /* 0x000f220008000800 */
[----:B--2---:R-:W-:Y:S02]  /*2650*/  UIMAD.WIDE.U32 UR10, UR37, UR12, URZ ;  /* 0x0000000c250a72a5 */ /* 0x004fe4000f8e00ff */
[----:B------:R-:W-:Y:S02]  /*2660*/  UIMAD.WIDE.U32 UR8, UR27, UR15, URZ ;  /* 0x0000000f1b0872a5 */ /* 0x000fe4000f8e00ff */
[----:B---3--:R-:W-:Y:S02]  /*2670*/  UISETP.NE.AND UP2, UPT, UR16, 0x1, UPT ;  /* 0x000000011000788c */ /* 0x008fe4000bf45270 */
[----:B------:R-:W-:Y:S01]  /*2680*/  UISETP.NE.AND UP0, UPT, UR14, 0x1, UPT ;  /* 0x000000010e00788c */ /* 0x000fe2000bf05270 */
[----:B------:R-:W-:-:S02]  /*2690*/  UMOV UR7, UR11 ;  /* 0x0000000b00077c82 */ /* 0x000fc40008000000 */
[----:B------:R-:W-:Y:S01]  /*26a0*/  UMOV UR4, UR9 ;  /* 0x0000000900047c82 */ /* 0x000fe20008000000 */
[----:B------:R-:W-:Y:S02]  /*26b0*/  USHF.R.U32.HI UR7, URZ, UR13, UR7 ;  /* 0x0000000dff077299 */ /* 0x000fe40008011607 */
[----:B----4-:R-:W-:Y:S02]  /*26c0*/  USHF.R.U32.HI UR4, URZ, UR17, UR4 ;  /* 0x00000011ff047299 */ /* 0x010fe40008011604 */
[----:B------:R-:W-:Y:S02]  /*26d0*/  USEL UR7, UR37, UR7, !UP2 ;  /* 0x0000000725077287 */ /* 0x000fe4000d000000 */
[----:B------:R-:W-:-:S04]  /*26e0*/  USEL UR4, UR27, UR4, !UP0 ;  /* 0x000000041b047287 */ /* 0x000fc8000c000000 */
[----:B------:R-:W-:Y:S02]  /*26f0*/  UIADD3 UR8, UPT, UPT, UR7, -UR4, URZ ;  /* 0x8000000407087290 */ /* 0x000fe4000fffe0ff */
[----:B------:R-:W-:Y:S02]  /*2700*/  UIADD3 UR4, UPT, UPT, -UR7, UR4, URZ ;  /* 0x0000000407047290 */ /* 0x000fe4000fffe1ff */
[----:B------:R-:W-:Y:S02]  /*2710*/  UIMAD UR27, UR8, UR14, UR27 ;  /* 0x0000000e081b72a4 */ /* 0x000fe4000f8e021b */
[----:B------:R-:W-:-:S12]  /*2720*/  UIMAD UR37, UR4, UR16, UR37 ;  /* 0x00000010042572a4 */ /* 0x000fd8000f8e0225 */
.L_x_42:
[----:B------:R-:W-:Y:S01]  /*2730*/  VIADD R11, R11, 0x1 ;  /* 0x000000010b0b7836 */ /* 0x000fe20000000000 */
[----:B------:R-:W-:Y:S01]  /*2740*/  PLOP3.LUT P1, PT, PT, PT, PT, 0x80, 0x8 ;  /* 0x000000000008781c */ /* 0x000fe20003f2f070 */
[----:B------:R-:W-:Y:S02]  /*2750*/  UIADD3 UR46, UPT, UPT, UR37, UR60, URZ ;  /* 0x0000003c252e7290 */ /* 0x000fe4000fffe0ff */
[----:B------:R-:W-:Y:S01]  /*2760*/  UIADD3 UR45, UPT, UPT, UR27, UR57, URZ ;  /* 0x000000391b2d7290 */ /* 0x000fe2000fffe0ff */
[----:B------:R-:W-:-:S04]  /*2770*/  ISETP.NE.AND P0, PT, R11, 0x2, PT ;  /* 0x000000020b00780c */ /* 0x000fc80003f05270 */
[----:B-1----:R-:W-:Y:S02]  /*2780*/  SEL R0, RZ, 0x1, P0 ;  /* 0x00000001ff007807 */ /* 0x002fe40000000000 */
[----:B------:R-:W-:Y:S02]  /*2790*/  SEL R11, R11, RZ, P0 ;  /* 0x000000ff0b0b7207 */ /* 0x000fe40000000000 */
[----:B------:R-:W-:Y:S01]  /*27a0*/  LOP3.LUT R10, R10, R0, RZ, 0x3c, !PT ;  /* 0x000000000a0a7212 */ /* 0x000fe200078e3cff */
[----:B------:R-:W-:Y:S06]  /*27b0*/  BRA.U UP1, `(.L_x_43) ;  /* 0xfffffff101447547 */ /* 0x000fec000b83ffff */
[----:B------:R-:W-:Y:S01]  /*27c0*/  UIADD3 UR7, UPT, UPT, UR6, 0x68, URZ ;  /* 0x0000006806077890 */ /* 0x000fe2000fffe0ff */
[----:B------:R-:W-:-:S03]  /*27d0*/  SHF.L.U32 R2, R12, 0x1f, RZ ;  /* 0x0000001f0c027819 */ /* 0x000fc600000006ff */
[----:B------:R-:W-:-:S09]  /*27e0*/  ULEA UR4, UR5, UR7, 0x3 ;  /* 0x0000000705047291 */ /* 0x000fd2000f8e18ff */
[----:B------:R-:W1:Y:S02]  /*27f0*/  SYNCS.PHASECHK.TRANS64.TRYWAIT P0, [UR4], R2 ;  /* 0x00000002ff0075a7 */ /* 0x000e640008001104 */
[----:B-1----:R-:W-:Y:S05]  /*2800*/  @!P0 BRA `(.L_x_44) ;  /* 0x0000004400dc8947 */ /* 0x002fea0003800000 */
.L_x_117:
[----:B------:R-:W-:-:S04]  /*2810*/  UIADD3 UR4, UPT, UPT, UR5, 0x1, URZ ;  /* 0x0000000105047890 */ /* 0x000fc8000fffe0ff */
[----:B------:R-:W-:-:S04]  /*2820*/  UISETP.NE.AND UP0, UPT, UR4, 0xd, UPT ;  /* 0x0000000d0400788c */ /* 0x000fc8000bf05270 */
[----:B------:R-:W-:Y:S02]  /*2830*/  USEL UR6, URZ, 0x1, UP0 ;  /* 0x00000001ff067887 */ /* 0x000fe40008000000 */
[----:B------:R-:W-:-:S04]  /*2840*/  USEL UR4, UR4, URZ, UP0 ;  /* 0x000000ff04047287 */ /* 0x000fc80008000000 */
[----:B------:R-:W-:Y:S01]  /*2850*/  ULEA UR5, UR4, UR7, 0x3 ;  /* 0x0000000704057291 */ /* 0x000fe2000f8e18ff */
[----:B-1----:R-:W-:-:S04]  /*2860*/  LOP3.LUT R2, R12, UR6, RZ, 0x3c, !PT ;  /* 0x000000060c027c12 */ /* 0x002fc8000f8e3cff */
[----:B------:R-:W-:-:S04]  /*2870*/  SHF.L.U32 R3, R2, 0x1f, RZ ;  /* 0x0000001f02037819 */ /* 0x000fc800000006ff */
[----:B------:R-:W1:Y:S02]  /*2880*/  SYNCS.PHASECHK.TRANS64.TRYWAIT P0, [UR5], R3 ;  /* 0x00000003ff0075a7 */ /* 0x000e640008001105 */
[----:B-1----:R-:W-:Y:S05]  /*2890*/  @!P0 BRA `(.L_x_45) ;  /* 0x0000004400d08947 */ /* 0x002fea0003800000 */
.L_x_119:
[----:B------:R-:W-:-:S04]  /*28a0*/  UIADD3 UR4, UPT, UPT, UR4, 0x1, URZ ;  /* 0x0000000104047890 */ /* 0x000fc8000fffe0ff */
[----:B------:R-:W-:-:S04]  /*28b0*/  UISETP.NE.AND UP0, UPT, UR4, 0xd, UPT ;  /* 0x0000000d0400788c */ /* 0x000fc8000bf05270 */
[----:B------:R-:W-:Y:S02]  /*28c0*/  USEL UR6, URZ, 0x1, UP0 ;  /* 0x00000001ff067887 */ /* 0x000fe40008000000 */
[----:B------:R-:W-:-:S04]  /*28d0*/  USEL UR4, UR4, URZ, UP0 ;  /* 0x000000ff04047287 */ /* 0x000fc80008000000 */
[----:B------:R-:W-:Y:S01]  /*28e0*/  ULEA UR5, UR4, UR7, 0x3 ;  /* 0x0000000704057291 */ /* 0x000fe2000f8e18ff */
[----:B------:R-:W-:-:S04]  /*28f0*/  LOP3.LUT R2, R2, UR6, RZ, 0x3c, !PT ;  /* 0x0000000602027c12 */ /* 0x000fc8000f8e3cff */
[----:B-1----:R-:W-:-:S04]  /*2900*/  SHF.L.U32 R3, R2, 0x1f, RZ ;  /* 0x0000001f02037819 */ /* 0x002fc800000006ff */
[----:B------:R-:W1:Y:S02]  /*2910*/  SYNCS.PHASECHK.TRANS64.TRYWAIT P0, [UR5], R3 ;  /* 0x00000003ff0075a7 */ /* 0x000e640008001105 */
[----:B-1----:R-:W-:Y:S05]  /*2920*/  @!P0 BRA `(.L_x_46) ;  /* 0x0000004400c48947 */ /* 0x002fea0003800000 */
.L_x_121:
        /* <DEDUP_REMOVED lines=9> */
.L_x_123:
        /* <DEDUP_REMOVED lines=9> */
.L_x_125:
        /* <DEDUP_REMOVED lines=9> */
.L_x_127:
        /* <DEDUP_REMOVED lines=9> */
.L_x_129:
        /* <DEDUP_REMOVED lines=9> */
.L_x_131:
        /* <DEDUP_REMOVED lines=9> */
.L_x_133:
        /* <DEDUP_REMOVED lines=9> */
.L_x_135:
        /* <DEDUP_REMOVED lines=9> */
.L_x_137:
        /* <DEDUP_REMOVED lines=9> */
.L_x_139:
[----:B------:R-:W-:-:S04]  /*2e40*/  UIADD3 UR4, UPT, UPT, UR4, 0x1, URZ ;  /* 0x0000000104047890 */ /* 0x000fc8000fffe0ff */
[----:B------:R-:W-:-:S04]  /*2e50*/  UISETP.NE.AND UP0, UPT, UR4, 0xd, UPT ;  /* 0x0000000d0400788c */ /* 0x000fc8000bf05270 */
[----:B------:R-:W-:Y:S02]  /*2e60*/  USEL UR5, URZ, 0x1, UP0 ;  /* 0x00000001ff057887 */ /* 0x000fe40008000000 */
[----:B------:R-:W-:-:S04]  /*2e70*/  USEL UR4, UR4, URZ, UP0 ;  /* 0x000000ff04047287 */ /* 0x000fc80008000000 */
[----:B------:R-:W-:Y:S01]  /*2e80*/  ULEA UR4, UR4, UR7, 0x3 ;  /* 0x0000000704047291 */ /* 0x000fe2000f8e18ff */
[----:B------:R-:W-:-:S04]  /*2e90*/  LOP3.LUT R2, R2, UR5, RZ, 0x3c, !PT ;  /* 0x0000000502027c12 */ /* 0x000fc8000f8e3cff */
[----:B------:R-:W-:Y:S01]  /*2ea0*/  SHF.L.U32 R2, R2, 0x1f, RZ ;  /* 0x0000001f02027819 */ /* 0x000fe200000006ff */
[----:B-1----:R-:W-:-:S07]  /*2eb0*/  IMAD.U32 R0, RZ, RZ, UR4 ;  /* 0x00000004ff007e24 */ /* 0x002fce000f8e00ff */
.L_x_56:
[----:B-1----:R1:W2:Y:S02]  /*2ec0*/  SYNCS.PHASECHK.TRANS64.TRYWAIT P0, [R0+URZ], R2 ;  /* 0x00000002000075a7 */ /* 0x0022a400080011ff */
[----:B--2---:R-:W-:Y:S05]  /*2ed0*/  @!P0 NANOSLEEP.SYNCS 0x989680 ;  /* 0x009896800000895d */ /* 0x004fea0003900000 */
[----:B------:R-:W2:Y:S02]  /*2ee0*/  @!P0 SYNCS.PHASECHK.TRANS64 P0, [R0+URZ], R2 ;  /* 0x00000002000085a7 */ /* 0x000ea400080010ff */
[----:B--2---:R-:W-:Y:S05]  /*2ef0*/  @P0 EXIT ;  /* 0x000000000000094d */ /* 0x004fea0003800000 */
[----:B------:R-:W-:Y:S05]  /*2f00*/  BRA `(.L_x_56) ;  /* 0xfffffffc00ec7947 */ /* 0x000fea000383ffff */
.L_x_23:
[----:B------:R-:W-:-:S04]  /*2f10*/  UISETP.NE.AND UP0, UPT, UR48, URZ, UPT ;  /* 0x000000ff3000728c */ /* 0x000fc8000bf05270 */
[----:B------:R-:W-:-:S09]  /*2f20*/  UISETP.NE.OR UP0, UPT, UR22, 0x1, UP0 ;  /* 0x000000011600788c */ /* 0x000fd20008705670 */
[----:B------:R-:W-:Y:S05]  /*2f30*/  BRA.U UP0, `(.L_x_57) ;  /* 0x0000000500487547 */ /* 0x000fea000b800000 */
[----:B------:R-:W-:Y:S01]  /*2f40*/  ISETP.GE.U32.AND P2, PT, R0, 0x2, PT ;  /* 0x000000020000780c */ /* 0x000fe20003f46070 */
[----:B------:R-:W-:Y:S01]  /*2f50*/  IMAD.MOV.U32 R12, RZ, RZ, 0x1 ;  /* 0x00000001ff0c7424 */ /* 0x000fe200078e00ff */
[----:B------:R-:W-:Y:S02]  /*2f60*/  CS2R R10, SRZ ;  /* 0x00000000000a7805 */ /* 0x000fe4000001ff00 */
[----:B------:R-:W-:Y:S01]  /*2f70*/  CS2R R8, SRZ ;  /* 0x0000000000087805 */ /* 0x000fe2000001ff00 */
[----:B------:R-:W-:Y:S01]  /*2f80*/  UMOV UR6, 0x400 ;  /* 0x0000040000067882 */ /* 0x000fe20000000000 */
[----:B------:R-:W-:Y:S01]  /*2f90*/  UMOV UR5, URZ ;  /* 0x000000ff00057c82 */ /* 0x000fe20008000000 */
[----:B------:R-:W-:-:S12]  /*2fa0*/  ULEA UR6, UR48, UR6, 0x18 ;  /* 0x0000000630067291 */ /* 0x000fd8000f8ec0ff */
.L_x_61:
[----:B------:R-:W-:Y:S02]  /*2fb0*/  LEA R2, R8, UR6, 0x3 ;  /* 0x0000000608027c11 */ /* 0x000fe4000f8e18ff */
[----:B------:R-:W-:-:S03]  /*2fc0*/  SHF.L.U32 R4, R9, 0x1f, RZ ;  /* 0x0000001f09047819 */ /* 0x000fc600000006ff */
[----:B------:R-:W-:Y:S01]  /*2fd0*/  VIADD R5, R2, 0x160 ;  /* 0x0000016002057836 */ /* 0x000fe20000000000 */
[----:B------:R-:W1:Y:S02]  /*2fe0*/  SYNCS.PHASECHK.TRANS64.TRYWAIT P0, [R2+URZ+0x150], R4 ;  /* 0x00015004020075a7 */ /* 0x000e6400080011ff */
[----:B-1----:R-:W-:Y:S05]  /*2ff0*/  @!P0 BRA `(.L_x_58) ;  /* 0x0000004400008947 */ /* 0x002fea0003800000 */
.L_x_140:
[----:B------:R-:W-:Y:S01]  /*3000*/  ULEA UR4, UR5, UR6, 0x3 ;  /* 0x0000000605047291 */ /* 0x000fe2000f8e18ff */
[----:B-1----:R-:W-:Y:S01]  /*3010*/  PRMT R2, RZ, 0x654, R5 ;  /* 0x00000654ff027816 */ /* 0x002fe20000000005 */
[----:B------:R-:W-:Y:S01]  /*3020*/  @!P2 IMAD.MOV.U32 R4, RZ, RZ, 0x10 ;  /* 0x00000010ff04a424 */ /* 0x000fe200078e00ff */
[----:B------:R-:W-:Y:S01]  /*3030*/  SHF.L.U32 R5, R12, 0x1f, RZ ;  /* 0x0000001f0c057819 */ /* 0x000fe200000006ff */
[----:B------:R-:W-:Y:S01]  /*3040*/  UIADD3 UR7, UPT, UPT, UR4, 0xf0, URZ ;  /* 0x000000f004077890 */ /* 0x000fe2000fffe0ff */
[----:B------:R1:W-:Y:S05]  /*3050*/  SYNCS.ARRIVE.TRANS64.RED.A1T0 RZ, [R2+URZ], RZ ;  /* 0x000000ff02ff79a7 */ /* 0x0003ea00081004ff */
[----:B------:R-:W-:Y:S01]  /*3060*/  IMAD.U32 R6, RZ, RZ, UR7 ;  /* 0x00000007ff067e24 */ /* 0x000fe2000f8e00ff */
[----:B------:R-:W2:Y:S04]  /*3070*/  SYNCS.PHASECHK.TRANS64.TRYWAIT P0, [UR4+0x100], R5 ;  /* 0x00010005ff0075a7 */ /* 0x000ea80008001104 */
[----:B------:R-:W-:Y:S01]  /*3080*/  PRMT R6, R0, 0x654, R6 ;  /* 0x0000065400067816 */ /* 0x000fe20000000006 */
[----:B-12---:R-:W-:Y:S06]  /*3090*/  @!P0 BRA `(.L_x_59) ;  /* 0x0000004000ec8947 */ /* 0x006fec0003800000 */
.L_x_142:
[----:B------:R-:W-:Y:S01]  /*30a0*/  ULEA UR8, UR5, UR6, 0x4 ;  /* 0x0000000605087291 */ /* 0x000fe2000f8e20ff */
[----:B------:R-:W-:Y:S01]  /*30b0*/  SEL R3, R6, R3, !P2 ;  /* 0x0000000306037207 */ /* 0x000fe20005000000 */
[----:B------:R-:W-:Y:S01]  /*30c0*/  UIADD3 UR9, UPT, UPT, UR4, 0xf0, URZ ;  /* 0x000000f004097890 */ /* 0x000fe2000fffe0ff */
[----:B-1----:R-:W-:Y:S01]  /*30d0*/  LEA R2, R11, UR6, 0x3 ;  /* 0x000000060b027c11 */ /* 0x002fe2000f8e18ff */
[----:B------:R-:W-:Y:S01]  /*30e0*/  UIADD3 UR8, UPT, UPT, UR8, 0x180, URZ ;  /* 0x0000018008087890 */ /* 0x000fe2000fffe0ff */
[----:B------:R1:W-:Y:S01]  /*30f0*/  @!P2 SYNCS.ARRIVE.TRANS64.RED RZ, [R3+URZ], R4 ;  /* 0x0000000403ffa9a7 */ /* 0x0003e200080004ff */
[----:B------:R-:W-:Y:S01]  /*3100*/  UIADD3 UR4, UPT, UPT, UR5, 0x1, URZ ;  /* 0x0000000105047890 */ /* 0x000fe2000fffe0ff */
[----:B------:R-:W-:-:S03]  /*3110*/  VIADD R8, R8, 0x1 ;  /* 0x0000000108087836 */ /* 0x000fc60000000000 */
[----:B------:R-:W-:Y:S02]  /*3120*/  UISETP.NE.AND UP0, UPT, UR4, 0x2, UPT ;  /* 0x000000020400788c */ /* 0x000fe4000bf05270 */
[----:B------:R-:W-:Y:S01]  /*3130*/  ISETP.NE.AND P0, PT, R8, 0x2, PT ;  /* 0x000000020800780c */ /* 0x000fe20003f05270 */
[----:B------:R-:W-:Y:S06]  /*3140*/  UGETNEXTWORKID.BROADCAST [UR8], [UR9] ;  /* 0x00000000080073ca */ /* 0x000fec0008000100 */
[----:B------:R-:W-:Y:S02]  /*3150*/  USEL UR7, URZ, 0x1, UP0 ;  /* 0x00000001ff077887 */ /* 0x000fe40008000000 */
[----:B------:R-:W-:-:S04]  /*3160*/  USEL UR5, UR4, URZ, UP0 ;  /* 0x000000ff04057287 */ /* 0x000fc80008000000 */
[----:B------:R-:W-:Y:S02]  /*3170*/  LOP3.LUT R12, R12, UR7, RZ, 0x3c, !PT ;  /* 0x000000070c0c7c12 */ /* 0x000fe4000f8e3cff */
[----:B-1----:R-:W-:-:S04]  /*3180*/  SHF.L.U32 R4, R10, 0x1f, RZ ;  /* 0x0000001f0a047819 */ /* 0x002fc800000006ff */
[----:B------:R-:W1:Y:S02]  /*3190*/  SYNCS.PHASECHK.TRANS64.TRYWAIT P1, [R2+URZ+0xf0], R4 ;  /* 0x0000f004020075a7 */ /* 0x000e6400080211ff */
[----:B-1----:R-:W-:Y:S05]  /*31a0*/  @!P1 BRA `(.L_x_60) ;  /* 0x0000004000c09947 */ /* 0x002fea0003800000 */
.L_x_143:
[C---:B-1----:R-:W-:Y:S01]  /*31b0*/  LEA R4, R11.reuse, UR6, 0x4 ;  /* 0x000000060b047c11 */ /* 0x042fe2000f8e20ff */
[----:B------:R-:W-:Y:S01]  /*31c0*/  VIADD R2, R2, 0x100 ;  /* 0x0000010002027836 */ /* 0x000fe20000000000 */
[----:B------:R-:W-:Y:S01]  /*31d0*/  SEL R8, R8, RZ, P0 ;  /* 0x000000ff08087207 */ /* 0x000fe20000000000 */
[----:B------:R-:W-:-:S03]  /*31e0*/  VIADD R11, R11, 0x1 ;  /* 0x000000010b0b7836 */ /* 0x000fc60000000000 */
[----:B------:R-:W1:Y:S01]  /*31f0*/  LDS.128 R4, [R4+0x180] ;  /* 0x0001800004047984 */ /* 0x000e620000000c00 */
[----:B------:R-:W-:Y:S02]  /*3200*/  PRMT R2, RZ, 0x654, R2 ;  /* 0x00000654ff027816 */ /* 0x000fe40000000002 */
[C---:B------:R-:W-:Y:S01]  /*3210*/  ISETP.NE.AND P1, PT, R11.reuse, 0x2, PT ;  /* 0x000000020b00780c */ /* 0x040fe20003f25270 */
[----:B------:R-:W-:Y:S01]  /*3220*/  @!PT LDS RZ, [RZ] ;  /* 0x00000000fffff984 */ /* 0x000fe20000000800 */
[----:B------:R-:W-:Y:S01]  /*3230*/  @!PT LDS RZ, [RZ] ;  /* 0x00000000fffff984 */ /* 0x000fe20000000800 */
[----:B------:R-:W-:Y:S01]  /*3240*/  @!PT LDS RZ, [RZ] ;  /* 0x00000000fffff984 */ /* 0x000fe20000000800 */
[----:B------:R-:W-:Y:S01]  /*3250*/  @!PT LDS RZ, [RZ] ;  /* 0x00000000fffff984 */ /* 0x000fe20000000800 */
[----:B------:R2:W-:Y:S06]  /*3260*/  MEMBAR.ALL.CTA ;  /* 0x0000000000007992 */ /* 0x0005ec0000008000 */
[----:B--2---:R-:W2:Y:S01]  /*3270*/  FENCE.VIEW.ASYNC.S ;  /* 0x00000000000073c6 */ /* 0x004ea20000000000 */
[----:B------:R-:W-:Y:S01]  /*3280*/  SEL R11, R11, RZ, P1 ;  /* 0x000000ff0b0b7207 */ /* 0x000fe20000800000 */
[----:B--2---:R2:W-:Y:S01]  /*3290*/  SYNCS.ARRIVE.TRANS64.RED.A1T0 RZ, [R2+URZ], RZ ;  /* 0x000000ff02ff79a7 */ /* 0x0045e200081004ff */
[----:B-1----:R-:W-:-:S02]  /*32a0*/  LOP3.LUT P3, RZ, R6, 0x1, RZ, 0xc0, !PT ;  /* 0x0000000106ff7812 */ /* 0x002fc4000786c0ff */
[----:B------:R-:W-:-:S04]  /*32b0*/  SEL R4, RZ, 0x1, P1 ;  /* 0x00000001ff047807 */ /* 0x000fc80000800000 */
[----:B------:R-:W-:Y:S02]  /*32c0*/  LOP3.LUT R10, R10, R4, RZ, 0x3c, !PT ;  /* 0x000000040a0a7212 */ /* 0x000fe400078e3cff */
[----:B--2---:R-:W-:-:S04]  /*32d0*/  SEL R2, RZ, 0x1, P0 ;  /* 0x00000001ff027807 */ /* 0x004fc80000000000 */
[----:B------:R-:W-:Y:S01]  /*32e0*/  LOP3.LUT R9, R9, R2, RZ, 0x3c, !PT ;  /* 0x0000000209097212 */ /* 0x000fe200078e3cff */
[----:B------:R-:W-:Y:S06]  /*32f0*/  @P3 BRA `(.L_x_61) ;  /* 0xfffffffc002c3947 */ /* 0x000fec000383ffff */
[----:B------:R-:W-:Y:S01]  /*3300*/  ULEA UR4, UR5, UR6, 0x3 ;  /* 0x0000000605047291 */ /* 0x000fe2000f8e18ff */
[----:B------:R-:W-:-:S08]  /*3310*/  SHF.L.U32 R2, R12, 0x1f, RZ ;  /* 0x0000001f0c027819 */ /* 0x000fd000000006ff */
[----:B------:R-:W1:Y:S02]  /*3320*/  SYNCS.PHASECHK.TRANS64 P0, [UR4+0x100], R2 ;  /* 0x00010002ff0075a7 */ /* 0x000e640008001004 */
[----:B-1----:R-:W-:Y:S05]  /*3330*/  @P0 BRA `(.L_x_62) ;  /* 0x0000000000080947 */ /* 0x002fea0003800000 */
[----:B------:R-:W1:Y:S02]  /*3340*/  SYNCS.PHASECHK.TRANS64.TRYWAIT P0, [UR4+0x100], R2 ;  /* 0x00010002ff0075a7 */ /* 0x000e640008001104 */
[----:B-1----:R-:W-:Y:S05]  /*3350*/  @!P0 BRA `(.L_x_63) ;  /* 0x0000004000688947 */ /* 0x002fea0003800000 */
.L_x_62:
[----:B------:R-:W-:-:S04]  /*3360*/  UIADD3 UR7, UPT, UPT, UR5, 0x1, URZ ;  /* 0x0000000105077890 */ /* 0x000fc8000fffe0ff */
[----:B------:R-:W-:-:S04]  /*3370*/  UISETP.NE.AND UP0, UPT, UR7, 0x2, UPT ;  /* 0x000000020700788c */ /* 0x000fc8000bf05270 */
[----:B------:R-:W-:Y:S02]  /*3380*/  USEL UR8, URZ, 0x1, UP0 ;  /* 0x00000001ff087887 */ /* 0x000fe40008000000 */
[----:B------:R-:W-:-:S04]  /*3390*/  USEL UR7, UR7, URZ, UP0 ;  /* 0x000000ff07077287 */ /* 0x000fc80008000000 */
[----:B------:R-:W-:Y:S01]  /*33a0*/  ULEA UR7, UR7, UR6, 0x3 ;  /* 0x0000000607077291 */ /* 0x000fe2000f8e18ff */
[----:B-1----:R-:W-:-:S04]  /*33b0*/  LOP3.LUT R2, R12, UR8, RZ, 0x3c, !PT ;  /* 0x000000080c027c12 */ /* 0x002fc8000f8e3cff */
[----:B------:R-:W-:-:S04]  /*33c0*/  SHF.L.U32 R0, R2, 0x1f, RZ ;  /* 0x0000001f02007819 */ /* 0x000fc800000006ff */
[----:B------:R-:W1:Y:S02]  /*33d0*/  SYNCS.PHASECHK.TRANS64 P0, [UR7+0x100], R0 ;  /* 0x00010000ff0075a7 */ /* 0x000e640008001007 */
[----:B-1----:R-:W-:Y:S05]  /*33e0*/  @P0 EXIT ;  /* 0x000000000000094d */ /* 0x002fea0003800000 */
[----:B------:R-:W-:Y:S02]  /*33f0*/  SHF.L.U32 R2, R2, 0x1f, RZ ;  /* 0x0000001f02027819 */ /* 0x000fe400000006ff */
[----:B------:R-:W-:-:S07]  /*3400*/  MOV R0, UR7 ;  /* 0x0000000700007c02 */ /* 0x000fce0008000f00 */
.L_x_64:
[----:B-1----:R1:W2:Y:S02]  /*3410*/  SYNCS.PHASECHK.TRANS64.TRYWAIT P0, [R0+URZ+0x100], R2 ;  /* 0x00010002000075a7 */ /* 0x0022a400080011ff */
[----:B--2---:R-:W-:Y:S05]  /*3420*/  @!P0 NANOSLEEP.SYNCS 0x989680 ;  /* 0x009896800000895d */ /* 0x004fea0003900000 */
[----:B------:R-:W2:Y:S02]  /*3430*/  @!P0 SYNCS.PHASECHK.TRANS64 P0, [R0+URZ+0x100], R2 ;  /* 0x00010002000085a7 */ /* 0x000ea400080010ff */
[----:B--2---:R-:W-:Y:S05]  /*3440*/  @P0 EXIT ;  /* 0x000000000000094d */ /* 0x004fea0003800000 */
[----:B------:R-:W-:Y:S05]  /*3450*/  BRA `(.L_x_64) ;  /* 0xfffffffc00ec7947 */ /* 0x000fea000383ffff */
.L_x_57:
[----:B------:R-:W-:Y:S05]  /*3460*/  BRA.U UP4, `(.L_x_65) ;  /* 0x0000000d04d47547 */ /* 0x000fea000b800000 */
[----:B------:R-:W-:Y:S01]  /*3470*/  UMOV UR4, 0x40 ;  /* 0x0000004000047882 */ /* 0x000fe20000000000 */
[----:B------:R-:W-:Y:S01]  /*3480*/  NOP ;  /* 0x0000000000007918 */ /* 0x000fe20000000000 */
[----:B------:R-:W-:Y:S01]  /*3490*/  ULEA UR5, UR48, UR4, 0x18 ;  /* 0x0000000430057291 */ /* 0x000fe2000f8ec0ff */
[----:B------:R-:W-:Y:S02]  /*34a0*/  UMOV UR6, 0x400 ;  /* 0x0000040000067882 */ /* 0x000fe40000000000 */
[----:B------:R-:W-:-:S06]  /*34b0*/  ULEA UR6, UR48, UR6, 0x18 ;  /* 0x0000000630067291 */ /* 0x000fcc000f8ec0ff */
[----:B------:R-:W1:Y:S02]  /*34c0*/  LDS.U8 R0, [UR5+0x1c] ;  /* 0x00001c05ff007984 */ /* 0x000e640008000000 */
[----:B-1----:R-:W-:-:S13]  /*34d0*/  ISETP.NE.AND P0, PT, R0, RZ, PT ;  /* 0x000000ff0000720c */ /* 0x002fda0003f05270 */
[----:B------:R-:W-:Y:S05]  /*34e0*/  @P0 BRA `(.L_x_66) ;  /* 0x0000000000580947 */ /* 0x000fea0003800000 */
[----:B------:R-:W-:-:S13]  /*34f0*/  ELECT P0, URZ, PT ;  /* 0x0000000000ff782f */ /* 0x000fda0003800000 */
[----:B------:R-:W-:Y:S05]  /*3500*/  @!P0 BRA `(.L_x_67) ;  /* 0x0000000000608947 */ /* 0x000fea0003800000 */
[----:B------:R-:W-:Y:S01]  /*3510*/  UMOV UR4, 0x10 ;  /* 0x0000001000047882 */ /* 0x000fe20000000000 */
[----:B------:R-:W-:Y:S01]  /*3520*/  HFMA2 R0, -RZ, RZ, 0, 5.9604644775390625e-08 ;  /* 0x00000001ff007431 */ /* 0x000fe200000001ff */
[----:B------:R-:W-:-:S03]  /*3530*/  MOV R3, 0xffff ;  /* 0x0000ffff00037802 */ /* 0x000fc60000000f00 */
[----:B------:R-:W-:Y:S04]  /*3540*/  DEPBAR.LE SB1, 0x36 ;  /* 0x00009d800000791a */ /* 0x000fe80000000000 */
[----:B------:R-:W1:Y:S02]  /*3550*/  UTCATOMSWS.FIND_AND_SET.ALIGN UP0, UR4, UR4 ;  /* 0x00000004000475e3 */ /* 0x000e640008000800 */
[----:B-1----:R-:W-:Y:S01]  /*3560*/  MOV R4, UR4 ;  /* 0x0000000400047c02 */ /* 0x002fe20008000f00 */
[----:B------:R-:W-:Y:S06]  /*3570*/  BRA.U UP0, `(.L_x_68) ;  /* 0x0000000100187547 */ /* 0x000fec000b800000 */
.L_x_69:
[----:B------:R-:W-:Y:S05]  /*3580*/  NANOSLEEP 0x64 ;  /* 0x000000640000795d */ /* 0x000fea0003800000 */
[----:B------:R-:W-:-:S05]  /*3590*/  UMOV UR4, 0x10 ;  /* 0x0000001000047882 */ /* 0x000fca0000000000 */
[----:B------:R-:W-:Y:S04]  /*35a0*/  DEPBAR.LE SB1, 0x36 ;  /* 0x00009d800000791a */ /* 0x000fe80000000000 */
[----:B------:R-:W1:Y:S02]  /*35b0*/  UTCATOMSWS.FIND_AND_SET.ALIGN UP0, UR4, UR4 ;  /* 0x00000004000475e3 */ /* 0x000e640008000800 */
[----:B-1----:R-:W-:Y:S01]  /*35c0*/  MOV R4, UR4 ;  /* 0x0000000400047c02 */ /* 0x002fe20008000f00 */
[----:B------:R-:W-:Y:S05]  /*35d0*/  BRA.U !UP0, `(.L_x_69) ;  /* 0xfffffffd08e87547 */ /* 0x000fea000b83ffff */
.L_x_68:
[-C--:B------:R-:W-:Y:S02]  /*35e0*/  SHF.L.U32 R3, R3, R4.reuse, RZ ;  /* 0x0000000403037219 */ /* 0x080fe400000006ff */
[----:B------:R-:W-:Y:S01]  /*35f0*/  SHF.L.U32 R0, R0, R4, RZ ;  /* 0x0000000400007219 */ /* 0x000fe200000006ff */
[----:B------:R-:W-:Y:S02]  /*3600*/  IMAD.SHL.U32 R4, R4, 0x20, RZ ;  /* 0x0000002004047824 */ /* 0x000fe400078e00ff */
[----:B------:R1:W-:Y:S04]  /*3610*/  ATOMS.OR RZ, [UR5+0x14], R3 ;  /* 0x00001403ffff798c */ /* 0x0003e8000b000005 */
[----:B------:R1:W-:Y:S04]  /*3620*/  ATOMS.OR RZ, [UR5+0x18], R0 ;  /* 0x00001800ffff798c */ /* 0x0003e8000b000005 */
[----:B------:R1:W-:Y:S01]  /*3630*/  STS [UR6+0x1a0], R4 ;  /* 0x0001a004ff007988 */ /* 0x0003e20008000806 */
[----:B------:R-:W-:Y:S05]  /*3640*/  BRA `(.L_x_67) ;  /* 0x0000000000107947 */ /* 0x000fea0003800000 */
.L_x_66:
[----:B------:R-:W-:Y:S02]  /*3650*/  MOV R0, 0xffffffff ;  /* 0xffffffff00007802 */ /* 0x000fe40000000f00 */
[----:B------:R-:W-:-:S03]  /*3660*/  MOV R4, 0x3690 ;  /* 0x0000369000047802 */ /* 0x000fc60000000f00 */
[----:B------:R1:W-:Y:S04]  /*3670*/  STS [UR6+0x1a0], R0 ;  /* 0x0001a000ff007988 */ /* 0x0003e80008000806 */
[----:B-1---5:R-:W-:Y:S05]  /*3680*/  CALL.REL.NOINC `($__internal_1_$__cuda_sm10x_tcgen05_guardrail_trap_phase_invalid_during_alloc) ;  /* 0x0000004000e87944 */ /* 0x022fea0003c00000 */
.L_x_67:
[----:B------:R-:W-:Y:S05]  /*3690*/  WARPSYNC.ALL ;  /* 0x0000000000007948 */ /* 0x000fea0003800000 */
[----:B------:R-:W2:Y:S01]  /*36a0*/  S2UR UR4, SR_CgaCtaId ;  /* 0x00000000000479c3 */ /* 0x000ea20000008800 */
[----:B------:R-:W-:Y:S01]  /*36b0*/  UMOV UR26, 0x400 ;  /* 0x00000400001a7882 */ /* 0x000fe20000000000 */
[----:B------:R-:W-:-:S06]  /*36c0*/  NOP ;  /* 0x0000000000007918 */ /* 0x000fcc0000000000 */
[----:B------:R-:W-:Y:S06]  /*36d0*/  BAR.ARV 0x6, 0xa0 ;  /* 0x0182800000007b1d */ /* 0x000fec0000002000 */
[----:B------:R-:W3:Y:S01]  /*36e0*/  LDCU UR5, c[0x0][0x38c] ;  /* 0x00007180ff0577ac */ /* 0x000ee20008000800 */
[----:B------:R-:W-:Y:S01]  /*36f0*/  LOP3.LUT R2, R2, 0xffff, RZ, 0xc0, !PT ;  /* 0x0000ffff02027812 */ /* 0x000fe200078ec0ff */
[----:B------:R-:W-:Y:S01]  /*3700*/  IMAD.MOV.U32 R11, RZ, RZ, 0x1 ;  /* 0x00000001ff0b7424 */ /* 0x000fe200078e00ff */
[----:B------:R-:W-:Y:S01]  /*3710*/  CS2R R8, SRZ ;  /* 0x0000000000087805 */ /* 0x000fe2000001ff00 */
[----:B------:R-:W4:Y:S01]  /*3720*/  LDCU UR7, c[0x0][0x38c] ;  /* 0x00007180ff0777ac */ /* 0x000f220008000800 */
[----:B------:R-:W-:Y:S01]  /*3730*/  R2UR UR27, R2 ;  /* 0x00000000021b72ca */ /* 0x000fe200000e0000 */
[----:B------:R-:W-:Y:S01]  /*3740*/  IMAD.MOV.U32 R10, RZ, RZ, RZ ;  /* 0x000000ffff0a7224 */ /* 0x000fe200078e00ff */
[----:B------:R-:W-:Y:S01]  /*3750*/  UMOV UR30, URZ ;  /* 0x000000ff001e7c82 */ /* 0x000fe20008000000 */
[----:B------:R-:W-:Y:S01]  /*3760*/  UMOV UR24, URZ ;  /* 0x000000ff00187c82 */ /* 0x000fe20008000000 */
[----:B--2---:R-:W-:Y:S01]  /*3770*/  ULEA UR26, UR4, UR26, 0x18 ;  /* 0x0000001a041a7291 */ /* 0x004fe2000f8ec0ff */
[----:B------:R-:W-:Y:S01]  /*3780*/  UMOV UR38, 0x0 ;  /* 0x0000000000267882 */ /* 0x000fe20000000000 */
[----:B------:R-:W-:-:S02]  /*3790*/  UMOV UR39, 0x4100490 ;  /* 0x0410049000277882 */ /* 0x000fc40000000000 */
[----:B------:R-:W-:Y:S02]  /*37a0*/  UIADD3 UR4, UPT, UPT, UR26, 0x2400, URZ ;  /* 0x000024001a047890 */ /* 0x000fe4000fffe0ff */
[----:B------:R-:W-:Y:S02]  /*37b0*/  UIADD3 UR6, UPT, UPT, UR26, 0x1c400, URZ ;  /* 0x0001c4001a067890 */ /* 0x000fe4000fffe0ff */
[----:B---3--:R-:W-:Y:S01]  /*37c0*/  UIADD3 UR5, UPT, UPT, UR5, 0x7f, URZ ;  /* 0x0000007f05057890 */ /* 0x008fe2000fffe0ff */
[----:B-1----:R-:W1:Y:S01]  /*37d0*/  LDS R0, [UR26+0x1a0] ;  /* 0x0001a01aff007984 */ /* 0x002e620008000800 */
[----:B------:R-:W-:Y:S01]  /*37e0*/  UMOV UR36, 0x0 ;  /* 0x0000000000247882 */ /* 0x000fe20000000000 */
[----:B------:R-:W-:Y:S01]  /*37f0*/  UMOV UR37, 0x4100490 ;  /* 0x0410049000257882 */ /* 0x000fe20000000000 */
[----:B------:R-:W-:Y:S02]  /*3800*/  USHF.R.S32.HI UR40, URZ, 0x1f, UR5 ;  /* 0x0000001fff287899 */ /* 0x000fe40008011405 */
[----:B----4-:R-:W-:-:S02]  /*3810*/  UISETP.GE.AND UP4, UPT, UR7, 0x1, UPT ;  /* 0x000000010700788c */ /* 0x010fc4000bf86270 */
[----:B------:R-:W-:Y:S02]  /*3820*/  ULEA.HI UR40, UR40, UR5, URZ, 0x7 ;  /* 0x0000000528287291 */ /* 0x000fe4000f8f38ff */
[----:B------:R-:W-:Y:S02]  /*3830*/  USHF.R.U32.HI UR5, URZ, 0x4, UR4 ;  /* 0x00000004ff057899 */ /* 0x000fe40008011604 */
[----:B------:R-:W-:Y:S02]  /*3840*/  USHF.R.S32.HI UR40, URZ, 0x7, UR40 ;  /* 0x00000007ff287899 */ /* 0x000fe40008011428 */
[----:B------:R-:W-:Y:S02]  /*3850*/  USHF.R.U32.HI UR4, URZ, 0x4, UR6 ;  /* 0x00000004ff047899 */ /* 0x000fe40008011606 */
[----:B------:R-:W-:Y:S02]  /*3860*/  UISETP.LT.AND UP0, UPT, UR40, 0x1, UPT ;  /* 0x000000012800788c */ /* 0x000fe4000bf01270 */
[----:B------:R-:W-:-:S02]  /*3870*/  ULOP3.LUT UR5, UR5, 0x3fff, URZ, 0xc0, !UPT ;  /* 0x00003fff05057892 */ /* 0x000fc4000f8ec0ff */
[----:B------:R-:W-:Y:S02]  /*3880*/  ULOP3.LUT UR4, UR4, 0x3fff, URZ, 0xc0, !UPT ;  /* 0x00003fff04047892 */ /* 0x000fe4000f8ec0ff */
[----:B------:R-:W-:Y:S02]  /*3890*/  USEL UR41, UR40, 0x1, !UP0 ;  /* 0x0000000128297887 */ /* 0x000fe4000c000000 */
[----:B------:R-:W-:Y:S02]  /*38a0*/  ULOP3.LUT UR28, UR5, 0x10000, URZ, 0xfc, !UPT ;  /* 0x00010000051c7892 */ /* 0x000fe4000f8efcff */
[----:B------:R-:W-:Y:S02]  /*38b0*/  ULOP3.LUT UR29, UR4, 0x10000, URZ, 0xfc, !UPT ;  /* 0x00010000041d7892 */ /* 0x000fe4000f8efcff */
[----:B------:R-:W-:Y:S01]  /*38c0*/  UIADD3 UR41, UPT, UPT, -UR41, URZ, URZ ;  /* 0x000000ff29297290 */ /* 0x000fe2000fffe1ff */
[----:B------:R-:W-:Y:S01]  /*38d0*/  UMOV UR34, 0x0 ;  /* 0x0000000000227882 */ /* 0x000fe20000000000 */
[----:B------:R-:W-:Y:S01]  /*38e0*/  UMOV UR35, 0x4100490 ;  /* 0x0410049000237882 */ /* 0x000fe20000000000 */
[----:B------:R-:W-:Y:S01]  /*38f0*/  UMOV UR32, 0x0 ;  /* 0x0000000000207882 */ /* 0x000fe20000000000 */
[----:B------:R-:W-:Y:S01]  /*3900*/  UMOV UR33, 0x4100490 ;  /* 0x0410049000217882 */ /* 0x000fe20000000000 */
[----:B-1----:R-:W-:-:S15]  /*3910*/  R2UR UR42, R0 ;  /* 0x00000000002a72ca */ /* 0x002fde00000e0000 */
.L_x_76:
[----:B------:R-:W-:Y:S02]  /*3920*/  LEA R0, R10, UR26, 0x3 ;  /* 0x0000001a0a007c11 */ /* 0x000fe4000f8e18ff */
[----:B------:R-:W-:Y:S02]  /*3930*/  SHF.L.U32 R2, R9, 0x1f, RZ ;  /* 0x0000001f09027819 */ /* 0x000fe400000006ff */
[----:B------:R-:W-:Y:S01]  /*3940*/  PLOP3.LUT P0, PT, PT, PT, UP4, 0x80, 0x8 ;  /* 0x000000000008781c */ /* 0x000fe20003f0f048 */
[----:B------:R-:W-:Y:S01]  /*3950*/  VIADD R3, R0, 0x100 ;  /* 0x0000010000037836 */ /* 0x000fe20000000000 */
[----:B-1----:R-:W1:Y:S02]  /*3960*/  SYNCS.PHASECHK.TRANS64.TRYWAIT P1, [R0+URZ+0xf0], R2 ;  /* 0x0000f002000075a7 */ /* 0x002e6400080211ff */
[----:B-1-3--:R-:W-:Y:S09]  /*3970*/  @!P1 BRA `(.L_x_70) ;  /* 0x0000003800f89947 */ /* 0x00aff20003800000 */
.L_x_145:
[----:B------:R-:W-:Y:S01]  /*3980*/  LEA R4, R10, UR26, 0x4 ;  /* 0x0000001a0a047c11 */ /* 0x000fe2000f8e20ff */
[----:B------:R-:W-:Y:S01]  /*3990*/  @UP4 ULEA UR4, UR24, UR26, 0x3 ;  /* 0x0000001a18044291 */ /* 0x000fe2000f8e18ff */
[----:B------:R-:W-:Y:S01]  /*39a0*/  PLOP3.LUT P2, PT, PT, PT, PT, 0x80, 0x8 ;  /* 0x000000000008781c */ /* 0x000fe20003f4f070 */
[----:B------:R-:W-:Y:S01]  /*39b0*/  ULEA UR31, UR30, UR26, 0x3 ;  /* 0x0000001a1e1f7291 */ /* 0x000fe2000f8e18ff */
[----:B------:R-:W-:Y:S02]  /*39c0*/  PRMT R3, RZ, 0x654, R3 ;  /* 0x00000654ff037816 */ /* 0x000fe40000000003 */
[----:B------:R-:W2:Y:S01]  /*39d0*/  LDS.128 R4, [R4+0x180] ;  /* 0x0001800004047984 */ /* 0x000ea20000000c00 */
[----:B-1----:R-:W-:Y:S02]  /*39e0*/  @P0 SHF.L.U32 R2, R8, 0x1f, RZ ;  /* 0x0000001f08020819 */ /* 0x002fe400000006ff */
[----:B------:R-:W-:Y:S01]  /*39f0*/  SHF.L.U32 R0, R11, 0x1f, RZ ;  /* 0x0000001f0b007819 */ /* 0x000fe200000006ff */
[----:B------:R-:W-:Y:S01]  /*3a00*/  @!PT LDS RZ, [RZ] ;  /* 0x00000000fffff984 */ /* 0x000fe20000000800 */
[----:B------:R-:W-:Y:S01]  /*3a10*/  @!PT LDS RZ, [RZ] ;  /* 0x00000000fffff984 */ /* 0x000fe20000000800 */
[----:B------:R-:W-:Y:S01]  /*3a20*/  @!PT LDS RZ, [RZ] ;  /* 0x00000000fffff984 */ /* 0x000fe20000000800 */
[----:B------:R-:W-:Y:S01]  /*3a30*/  @!PT LDS RZ, [RZ] ;  /* 0x00000000fffff984 */ /* 0x000fe20000000800 */
[----:B------:R1:W-:Y:S06]  /*3a40*/  MEMBAR.ALL.CTA ;  /* 0x0000000000007992 */ /* 0x0003ec0000008000 */
[----:B-1----:R-:W1:Y:S02]  /*3a50*/  FENCE.VIEW.ASYNC.S ;  /* 0x00000000000073c6 */ /* 0x002e640000000000 */
[----:B-1----:R1:W-:Y:S01]  /*3a60*/  SYNCS.ARRIVE.TRANS64.RED.A1T0 RZ, [R3+URZ], RZ ;  /* 0x000000ff03ff79a7 */ /* 0x0023e200081004ff */
[----:B------:R1:W3:Y:S01]  /*3a70*/  @P0 SYNCS.PHASECHK.TRANS64.TRYWAIT P2, [UR4], R2 ;  /* 0x00000002ff0005a7 */ /* 0x0002e20008041104 */
[----:B------:R-:W-:Y:S01]  /*3a80*/  ULEA.HI UR4, UR30, UR30, URZ, 0x1 ;  /* 0x0000001e1e047291 */ /* 0x000fe2000f8f08ff */
[----:B--2---:R-:W-:-:S03]  /*3a90*/  LOP3.LUT P1, RZ, R6, 0x1, RZ, 0xc0, !PT ;  /* 0x0000000106ff7812 */ /* 0x004fc6000782c0ff */
[----:B------:R-:W-:Y:S02]  /*3aa0*/  USHF.L.U32 UR11, UR4, 0x5, URZ ;  /* 0x00000005040b7899 */ /* 0x000fe400080006ff */
[----:B------:R-:W-:Y:S02]  /*3ab0*/  ULOP3.LUT UR4, UR4, 0xffe, URZ, 0xc0, !UPT ;  /* 0x00000ffe04047892 */ /* 0x000fe4000f8ec0ff */
[----:B------:R-:W-:Y:S02]  /*3ac0*/  ULOP3.LUT UR11, UR11, 0xffffffc0, URZ, 0xc0, !UPT ;  /* 0xffffffc00b0b7892 */ /* 0x000fe4000f8ec0ff */
[----:B------:R-:W-:Y:S02]  /*3ad0*/  UIADD3 UR4, UPT, UPT, -UR4, UR30, URZ ;  /* 0x0000001e04047290 */ /* 0x000fe4000fffe1ff */
[----:B------:R-:W-:Y:S01]  /*3ae0*/  UIADD3 UR11, UPT, UPT, UR42, UR11, URZ ;  /* 0x0000000b2a0b7290 */ /* 0x000fe2000fffe0ff */
[----:B------:R-:W2:Y:S03]  /*3af0*/  SYNCS.PHASECHK.TRANS64.TRYWAIT P0, [UR31+0x130], R0 ;  /* 0x00013000ff0075a7 */ /* 0x000ea6000800111f */
[----:B------:R-:W-:Y:S01]  /*3b00*/  ULEA UR11, UR4, UR11, 0x14 ;  /* 0x0000000b040b7291 */ /* 0x000fe2000f8ea0ff */
[----:B-123--:R-:W-:Y:S11]  /*3b10*/  @!P0 BRA `(.L_x_71) ;  /* 0x0000003800a48947 */ /* 0x00eff60003800000 */
.L_x_147:
[----:B------:R-:W-:Y:S01]  /*3b20*/  IADD3 R10, PT, PT, R10, 0x1, RZ ;  /* 0x000000010a0a7810 */ /* 0x000fe20007ffe0ff */
[----:B------:R-:W-:Y:S06]  /*3b30*/  BRA.U !UP4, `(.L_x_72) ;  /* 0x000000010cc07547 */ /* 0x000fec000b800000 */
[----:B------:R-:W-:Y:S01]  /*3b40*/  UPLOP3.LUT UP2, UPT, UPT, UPT, UPT, 0x40, 0x4 ;  /* 0x000000000004789c */ /* 0x000fe20003f4e870 */
[----:B------:R-:W-:Y:S01]  /*3b50*/  UMOV UR23, UR41 ;  /* 0x0000002900177c82 */ /* 0x000fe20008000000 */
[----:B------:R-:W-:Y:S01]  /*3b60*/  UMOV UR22, UR40 ;  /* 0x0000002800167c82 */ /* 0x000fe20008000000 */
[----:B------:R-:W-:-:S08]  /*3b70*/  UMOV UR10, UR24 ;  /* 0x00000018000a7c82 */ /* 0x000fd00008000000 */
.L_x_75:
[----:B------:R-:W-:Y:S02]  /*3b80*/  UIADD3 UR23, UPT, UPT, UR23, 0x1, URZ ;  /* 0x0000000117177890 */ /* 0x000fe4000fffe0ff */
[----:B--2---:R-:W-:Y:S02]  /*3b90*/  ULEA UR5, UR10, UR26, 0x3 ;  /* 0x0000001a0a057291 */ /* 0x004fe4000f8e18ff */
[----:B------:R-:W-:Y:S01]  /*3ba0*/  UISETP.NE.AND UP3, UPT, UR23, URZ, UPT ;  /* 0x000000ff1700728c */ /* 0x000fe2000bf65270 */
[----:B---3--:R-:W-:Y:S10]  /*3bb0*/  @P2 BRA `(.L_x_73) ;  /* 0x00000000000c2947 */ /* 0x008ff40003800000 */
[----:B-1----:R-:W-:Y:S04]  /*3bc0*/  SHF.L.U32 R2, R8, 0x1f, RZ ;  /* 0x0000001f08027819 */ /* 0x002fe800000006ff */
[----:B------:R-:W1:Y:S02]  /*3bd0*/  SYNCS.PHASECHK.TRANS64.TRYWAIT P0, [UR5], R2 ;  /* 0x00000002ff0075a7 */ /* 0x000e640008001105 */
[----:B-1----:R-:W-:Y:S05]  /*3be0*/  @!P0 BRA `(.L_x_74) ;  /* 0x0000003800888947 */ /* 0x002fea0003800000 */
.L_x_73:
[----:B------:R-:W-:Y:S01]  /*3bf0*/  UISETP.NE.AND UP0, UPT, UR22, 0x1, UPT ;  /* 0x000000011600788c */ /* 0x000fe2000bf05270 */
[----:B------:R-:W-:Y:S01]  /*3c00*/  PLOP3.LUT P2, PT, PT, PT, PT, 0x80, 0x8 ;  /* 0x000000000008781c */ /* 0x000fe20003f4f070 */
[----:B------:R-:W-:Y:S02]  /*3c10*/  UIADD3 UR4, UPT, UPT, UR10, 0x1, URZ ;  /* 0x000000010a047890 */ /* 0x000fe4000fffe0ff */
[----:B------:R-:W-:Y:S02]  /*3c20*/  UIADD3 UR25, UPT, UPT, UR5, 0x68, URZ ;  /* 0x0000006805197890 */ /* 0x000fe4000fffe0ff */
[----:B------:R-:W-:Y:S01]  /*3c30*/  UISETP.NE.AND UP1, UPT, UR4, 0xd, UPT ;  /* 0x0000000d0400788c */ /* 0x000fe2000bf25270 */
[----:B------:R-:W-:Y:S01]  /*3c40*/  PLOP3.LUT P0, PT, PT, PT, UP0, 0x80, 0x8 ;  /* 0x000000000008781c */ /* 0x000fe20003f0f008 */
[----:B------:R-:W-:Y:S02]  /*3c50*/  UIADD3 UR22, UPT, UPT, UR22, -0x1, URZ ;  /* 0xffffffff16167890 */ /* 0x000fe4000fffe0ff */
[----:B------:R-:W-:Y:S02]  /*3c60*/  USEL UR6, URZ, 0x1, UP1 ;  /* 0x00000001ff067887 */ /* 0x000fe40008800000 */
[----:B------:R-:W-:Y:S01]  /*3c70*/  USEL UR24, UR4, URZ, UP1 ;  /* 0x000000ff04187287 */ /* 0x000fe20008800000 */
[----:B------:R-:W-:Y:S01]  /*3c80*/  UMOV UR7, 0x40004040 ;  /* 0x4000404000077882 */ /* 0x000fe20000000000 */
[----:B------:R-:W-:Y:S02]  /*3c90*/  UMOV UR5, 0x40004040 ;  /* 0x4000404000057882 */ /* 0x000fe40000000000 */
[----:B------:R-:W-:Y:S01]  /*3ca0*/  @UP0 ULEA UR4, UR24, UR26, 0x3 ;  /* 0x0000001a18040291 */ /* 0x000fe2000f8e18ff */
[----:B------:R-:W-:Y:S01]  /*3cb0*/  LOP3.LUT R8, R8, UR6, RZ, 0x3c, !PT ;  /* 0x0000000608087c12 */ /* 0x000fe2000f8e3cff */
[----:B------:R-:W-:Y:S01]  /*3cc0*/  ULEA UR6, UR10, UR29, 0x9 ;  /* 0x0000001d0a067291 */ /* 0x000fe2000f8e48ff */
[----:B------:R-:W-:Y:S02]  /*3cd0*/  UMOV UR21, 0x40004040 ;  /* 0x4000404000157882 */ /* 0x000fe40000000000 */
[----:B-1----:R-:W-:Y:S01]  /*3ce0*/  @P0 SHF.L.U32 R0, R8, 0x1f, RZ ;  /* 0x0000001f08000819 */ /* 0x002fe200000006ff */
[----:B------:R-:W-:Y:S02]  /*3cf0*/  UIADD3 UR20, UPT, UPT, UR6, 0x2, URZ ;  /* 0x0000000206147890 */ /* 0x000fe4000fffe0ff */
[----:B------:R-:W-:Y:S01]  /*3d00*/  UIADD3 UR16, UPT, UPT, UR6, 0x4, URZ ;  /* 0x0000000406107890 */ /* 0x000fe2000fffe0ff */
[----:B------:R2:W3:Y:S01]  /*3d10*/  @P0 SYNCS.PHASECHK.TRANS64.TRYWAIT P2, [UR4], R0 ;  /* 0x00000000ff0005a7 */ /* 0x0004e20008041104 */
[----:B------:R-:W-:Y:S02]  /*3d20*/  ULEA UR4, UR10, UR28, 0x9 ;  /* 0x0000001c0a047291 */ /* 0x000fe4000f8e48ff */
[----:B------:R-:W-:Y:S02]  /*3d30*/  UIADD3 UR12, UPT, UPT, UR6, 0x6, URZ ;  /* 0x00000006060c7890 */ /* 0x000fe4000fffe0ff */
[----:B------:R-:W-:Y:S02]  /*3d40*/  UIADD3 UR18, UPT, UPT, UR4, 0x2, URZ ;  /* 0x0000000204127890 */ /* 0x000fe4000fffe0ff */
[----:B------:R-:W-:Y:S02]  /*3d50*/  UIADD3 UR14, UPT, UPT, UR4, 0x4, URZ ;  /* 0x00000004040e7890 */ /* 0x000fe4000fffe0ff */
[----:B------:R-:W-:Y:S01]  /*3d60*/  UIADD3 UR8, UPT, UPT, UR4, 0x6, URZ ;  /* 0x0000000604087890 */ /* 0x000fe2000fffe0ff */
[----:B------:R2:W-:Y:S01]  /*3d70*/  UTCQMMA gdesc[UR4], gdesc[UR6], tmem[UR11], tmem[UR38], idesc[UR39], UP2 ;  /* 0x00ff2606040075ea */ /* 0x0005e2000900030b */
[----:B------:R-:W-:Y:S01]  /*3d80*/  UPLOP3.LUT UP2, UPT, UPT, UPT, UPT, 0x80, 0x8 ;  /* 0x000000000008789c */ /* 0x000fe20003f4f070 */
[----:B------:R-:W-:Y:S01]  /*3d90*/  UMOV UR19, 0x40004040 ;  /* 0x4000404000137882 */ /* 0x000fe20000000000 */
[----:B------:R-:W-:Y:S01]  /*3da0*/  UMOV UR17, 0x40004040 ;  /* 0x4000404000117882 */ /* 0x000fe20000000000 */
[----:B------:R2:W-:Y:S01]  /*3db0*/  UTCQMMA gdesc[UR18], gdesc[UR20], tmem[UR11], tmem[UR36], idesc[UR37], UPT ;  /* 0x00ff2414120075ea */ /* 0x0005e2000b80030b */
[----:B------:R-:W-:Y:S01]  /*3dc0*/  UMOV UR15, 0x40004040 ;  /* 0x40004040000f7882 */ /* 0x000fe20000000000 */
[----:B------:R-:W-:Y:S01]  /*3dd0*/  UMOV UR13, 0x40004040 ;  /* 0x40004040000d7882 */ /* 0x000fe20000000000 */
[----:B------:R-:W-:Y:S01]  /*3de0*/  UMOV UR9, 0x40004040 ;  /* 0x4000404000097882 */ /* 0x000fe20000000000 */
[----:B------:R2:W-:Y:S01]  /*3df0*/  UTCQMMA gdesc[UR14], gdesc[UR16], tmem[UR11], tmem[UR34], idesc[UR35], UPT ;  /* 0x00ff22100e0075ea */ /* 0x0005e2000b80030b */
[----:B------:R2:W-:Y:S01]  /*3e00*/  UTCQMMA gdesc[UR8], gdesc[UR12], tmem[UR11], tmem[UR32], idesc[UR33], UPT ;  /* 0x00ff200c080075ea */ /* 0x0005e2000b80030b */
[----:B------:R2:W-:Y:S01]  /*3e10*/  UTCBAR.MULTICAST [UR25], URZ, UR27 ;  /* 0x000000ff190073e9 */ /* 0x0005e2000800081b */
[----:B------:R-:W-:Y:S01]  /*3e20*/  UMOV UR10, UR24 ;  /* 0x00000018000a7c82 */ /* 0x000fe20008000000 */
[----:B------:R-:W-:Y:S05]  /*3e30*/  BRA.U UP3, `(.L_x_75) ;  /* 0xfffffffd03507547 */ /* 0x000fea000b83ffff */
.L_x_72:
[----:B--2---:R-:W-:Y:S01]  /*3e40*/  UIADD3 UR4, UPT, UPT, UR30, 0x1, URZ ;  /* 0x000000011e047890 */ /* 0x004fe2000fffe0ff */
[C---:B------:R-:W-:Y:S01]  /*3e50*/  ISETP.NE.AND P0, PT, R10.reuse, 0x2, PT ;  /* 0x000000020a00780c */ /* 0x040fe20003f05270 */
[----:B------:R-:W-:Y:S02]  /*3e60*/  UIADD3 UR5, UPT, UPT, UR31, 0x110, URZ ;  /* 0x000001101f057890 */ /* 0x000fe4000fffe0ff */
[----:B------:R-:W-:Y:S01]  /*3e70*/  UISETP.NE.AND UP0, UPT, UR4, 0x4, UPT ;  /* 0x000000040400788c */ /* 0x000fe2000bf05270 */
[----:B-1----:R-:W-:Y:S02]  /*3e80*/  SEL R0, RZ, 0x1, P0 ;  /* 0x00000001ff007807 */ /* 0x002fe40000000000 */
[----:B------:R-:W-:Y:S01]  /*3e90*/  SEL R10, R10, RZ, P0 ;  /* 0x000000ff0a0a7207 */ /* 0x000fe20000000000 */
[----:B------:R-:W-:Y:S01]  /*3ea0*/  USEL UR6, URZ, 0x1, UP0 ;  /* 0x00000001ff067887 */ /* 0x000fe20008000000 */
[----:B------:R-:W-:Y:S01]  /*3eb0*/  LOP3.LUT R9, R9, R0, RZ, 0x3c, !PT ;  /* 0x0000000009097212 */ /* 0x000fe200078e3cff */
[----:B------:R-:W-:Y:S01]  /*3ec0*/  USEL UR30, UR4, URZ, UP0 ;  /* 0x000000ff041e7287 */ /* 0x000fe20008000000 */
[----:B------:R1:W-:Y:S03]  /*3ed0*/  UTCBAR [UR5], URZ ;  /* 0x000000ff050073e9 */ /* 0x0003e600080000ff */
[----:B------:R-:W-:Y:S01]  /*3ee0*/  LOP3.LUT R11, R11, UR6, RZ, 0x3c, !PT ;  /* 0x000000060b0b7c12 */ /* 0x000fe2000f8e3cff */
[----:B------:R-:W-:Y:S07]  /*3ef0*/  @P1 BRA `(.L_x_76) ;  /* 0xfffffff800881947 */ /* 0x000fee000383ffff */
[----:B------:R-:W2:Y:S01]  /*3f00*/  S2UR UR8, SR_CgaCtaId ;  /* 0x00000000000879c3 */ /* 0x000ea20000008800 */
[----:B------:R-:W-:Y:S01]  /*3f10*/  ELECT P0, URZ, PT ;  /* 0x0000000000ff782f */ /* 0x000fe20003800000 */
[----:B------:R-:W-:Y:S01]  /*3f20*/  IMAD.MOV.U32 R0, RZ, RZ, 0x1 ;  /* 0x00000001ff007424 */ /* 0x000fe200078e00ff */
[----:B------:R-:W-:Y:S01]  /*3f30*/  UIADD3 UR26, UPT, UPT, UR26, 0x130, URZ ;  /* 0x000001301a1a7890 */ /* 0x000fe2000fffe0ff */
[----:B------:R-:W-:Y:S01]  /*3f40*/  SHF.L.U32 R2, R11, 0x1f, RZ ;  /* 0x0000001f0b027819 */ /* 0x000fe200000006ff */
[----:B------:R-:W-:-:S03]  /*3f50*/  UMOV UR4, 0x40 ;  /* 0x0000004000047882 */ /* 0x000fc60000000000 */
[----:B------:R-:W-:Y:S01]  /*3f60*/  UVIRTCOUNT.DEALLOC.SMPOOL 0x80 ;  /* 0x000000800000784c */ /* 0x000fe20000000000 */
[----:B--2---:R-:W-:Y:S02]  /*3f70*/  ULEA UR8, UR8, UR4, 0x18 ;  /* 0x0000000408087291 */ /* 0x004fe4000f8ec0ff */
[----:B------:R-:W-:-:S07]  /*3f80*/  ULEA UR4, UR30, UR26, 0x3 ;  /* 0x0000001a1e047291 */ /* 0x000fce000f8e18ff */
[----:B------:R2:W-:Y:S02]  /*3f90*/  @P0 STS.U8 [UR8+0x1c], R0 ;  /* 0x00001c00ff000988 */ /* 0x0005e40008000008 */
[----:B------:R-:W4:Y:S02]  /*3fa0*/  SYNCS.PHASECHK.TRANS64.TRYWAIT P0, [UR4], R2 ;  /* 0x00000002ff0075a7 */ /* 0x000f240008001104 */
[----:B--2-4-:R-:W-:Y:S05]  /*3fb0*/  @!P0 BRA `(.L_x_77) ;  /* 0x0000003400ac8947 */ /* 0x014fea0003800000 */
.L_x_150:
[----:B------:R-:W-:-:S04]  /*3fc0*/  UIADD3 UR4, UPT, UPT, UR30, 0x1, URZ ;  /* 0x000000011e047890 */ /* 0x000fc8000fffe0ff */
[----:B------:R-:W-:-:S04]  /*3fd0*/  UISETP.NE.AND UP0, UPT, UR4, 0x4, UPT ;  /* 0x000000040400788c */ /* 0x000fc8000bf05270 */
[----:B------:R-:W-:Y:S02]  /*3fe0*/  USEL UR6, URZ, 0x1, UP0 ;  /* 0x00000001ff067887 */ /* 0x000fe40008000000 */
[----:B------:R-:W-:-:S04]  /*3ff0*/  USEL UR4, UR4, URZ, UP0 ;  /* 0x000000ff04047287 */ /* 0x000fc80008000000 */
[----:B-1----:R-:W-:Y:S01]  /*4000*/  ULEA UR5, UR4, UR26, 0x3 ;  /* 0x0000001a04057291 */ /* 0x002fe2000f8e18ff */
[----:B--2---:R-:W-:-:S04]  /*4010*/  LOP3.LUT R2, R11, UR6, RZ, 0x3c, !PT ;  /* 0x000000060b027c12 */ /* 0x004fc8000f8e3cff */
[----:B------:R-:W-:-:S04]  /*4020*/  SHF.L.U32 R3, R2, 0x1f, RZ ;  /* 0x0000001f02037819 */ /* 0x000fc800000006ff */
[----:B------:R-:W1:Y:S02]  /*4030*/  SYNCS.PHASECHK.TRANS64.TRYWAIT P0, [UR5], R3 ;  /* 0x00000003ff0075a7 */ /* 0x000e640008001105 */
[----:B-1----:R-:W-:Y:S05]  /*4040*/  @!P0 BRA `(.L_x_78) ;  /* 0x0000003400a08947 */ /* 0x002fea0003800000 */
.L_x_152:
        /* <DEDUP_REMOVED lines=9> */
.L_x_154:
[----:B------:R-:W-:-:S04]  /*40e0*/  UIADD3 UR4, UPT, UPT, UR4, 0x1, URZ ;  /* 0x0000000104047890 */ /* 0x000fc8000fffe0ff */
[----:B------:R-:W-:-:S04]  /*40f0*/  UISETP.NE.AND UP0, UPT, UR4, 0x4, UPT ;  /* 0x000000040400788c */ /* 0x000fc8000bf05270 */
[----:B------:R-:W-:Y:S02]  /*4100*/  USEL UR5, URZ, 0x1, UP0 ;  /* 0x00000001ff057887 */ /* 0x000fe40008000000 */
[----:B------:R-:W-:-:S04]  /*4110*/  USEL UR4, UR4, URZ, UP0 ;  /* 0x000000ff04047287 */ /* 0x000fc80008000000 */
[----:B------:R-:W-:Y:S01]  /*4120*/  ULEA UR4, UR4, UR26, 0x3 ;  /* 0x0000001a04047291 */ /* 0x000fe2000f8e18ff */
[----:B------:R-:W-:-:S04]  /*4130*/  LOP3.LUT R2, R2, UR5, RZ, 0x3c, !PT ;  /* 0x0000000502027c12 */ /* 0x000fc8000f8e3cff */
[----:B------:R-:W-:-:S04]  /*4140*/  SHF.L.U32 R2, R2, 0x1f, RZ ;  /* 0x0000001f02027819 */ /* 0x000fc800000006ff */
[----:B------:R-:W2:Y:S02]  /*4150*/  SYNCS.PHASECHK.TRANS64.TRYWAIT P0, [UR4], R2 ;  /* 0x00000002ff0075a7 */ /* 0x000ea40008001104 */
[----:B--2---:R-:W-:Y:S05]  /*4160*/  @!P0 BRA `(.L_x_80) ;  /* 0x0000003400888947 */ /* 0x004fea0003800000 */
.L_x_156:
[----:B------:R-:W-:Y:S01]  /*4170*/  NOP ;  /* 0x0000000000007918 */ /* 0x000fe20000000000 */
[----:B-1----:R-:W1:Y:S01]  /*4180*/  LDS R0, [UR8+0x14] ;  /* 0x00001408ff007984 */ /* 0x002e620008000800 */
[----:B------:R-:W-:Y:S01]  /*4190*/  ULOP3.LUT UR4, UR42, 0xffff, URZ, 0xc0, !UPT ;  /* 0x0000ffff2a047892 */ /* 0x000fe2000f8ec0ff */
[----:B------:R-:W-:Y:S01]  /*41a0*/  UMOV UR5, 0xffff ;  /* 0x0000ffff00057882 */ /* 0x000fe20000000000 */
[----:B------:R-:W-:Y:S02]  /*41b0*/  UMOV UR6, 0x1 ;  /* 0x0000000100067882 */ /* 0x000fe40000000000 */
[----:B------:R-:W-:-:S04]  /*41c0*/  USHF.R.U32.HI UR4, URZ, 0x5, UR4 ;  /* 0x00000005ff047899 */ /* 0x000fc80008011604 */
[----:B------:R-:W-:Y:S02]  /*41d0*/  USHF.L.U32 UR5, UR5, UR4, URZ ;  /* 0x0000000405057299 */ /* 0x000fe400080006ff */
[----:B------:R-:W-:-:S04]  /*41e0*/  USHF.L.U32 UR4, UR6, UR4, URZ ;  /* 0x0000000406047299 */ /* 0x000fc800080006ff */
[----:B-1----:R-:W-:-:S04]  /*41f0*/  LOP3.LUT R0, R0, UR5, RZ, 0xc0, !PT ;  /* 0x0000000500007c12 */ /* 0x002fc8000f8ec0ff */
[----:B------:R-:W-:-:S13]  /*4200*/  ISETP.NE.AND P0, PT, R0, UR5, PT ;  /* 0x0000000500007c0c */ /* 0x000fda000bf05270 */
[----:B------:R-:W-:Y:S05]  /*4210*/  @P0 BRA `(.L_x_81) ;  /* 0x0000000000580947 */ /* 0x000fea0003800000 */
[----:B------:R-:W1:Y:S02]  /*4220*/  LDS R0, [UR8+0x18] ;  /* 0x00001808ff007984 */ /* 0x000e640008000800 */
[----:B-1----:R-:W-:-:S04]  /*4230*/  LOP3.LUT R0, R0, UR4, RZ, 0xc0, !PT ;  /* 0x0000000400007c12 */ /* 0x002fc8000f8ec0ff */
[----:B------:R-:W-:-:S13]  /*4240*/  ISETP.NE.AND P0, PT, R0, UR4, PT ;  /* 0x0000000400007c0c */ /* 0x000fda000bf05270 */
[----:B------:R-:W-:Y:S05]  /*4250*/  @P0 BRA `(.L_x_82) ;  /* 0x00000000003c0947 */ /* 0x000fea0003800000 */
[----:B------:R-:W1:Y:S01]  /*4260*/  S2R R2, SR_LANEID ;  /* 0x0000000000027919 */ /* 0x000e620000000000 */
[----:B------:R-:W-:-:S06]  /*4270*/  ULOP3.LUT UR5, URZ, UR5, URZ, 0x33, !UPT ;  /* 0x00000005ff057292 */ /* 0x000fcc000f8e33ff */
[----:B------:R-:W-:-:S04]  /*4280*/  IMAD.U32 R0, RZ, RZ, UR5 ;  /* 0x00000005ff007e24 */ /* 0x000fc8000f8e00ff */
[----:B------:R2:W4:Y:S02]  /*4290*/  REDUX UR7, R0 ;  /* 0x00000000000773c4 */ /* 0x0005240000000000 */
[----:B------:R1:W-:Y:S01]  /*42a0*/  UTCATOMSWS.AND URZ, UR5 ;  /* 0x0000000500ff79e3 */ /* 0x0003e20008000000 */
[----:B--2---:R-:W-:Y:S01]  /*42b0*/  LOP3.LUT R0, RZ, UR4, RZ, 0x33, !PT ;  /* 0x00000004ff007c12 */ /* 0x004fe2000f8e33ff */
[----:B------:R-:W-:Y:S02]  /*42c0*/  VOTEU.ANY UR4, UPT, PT ;  /* 0x0000000000047886 */ /* 0x000fe400038e0100 */
[----:B------:R-:W-:Y:S02]  /*42d0*/  UFLO.U32 UR4, UR4 ;  /* 0x00000004000472bd */ /* 0x000fe400080e0000 */
[----:B------:R-:W2:Y:S04]  /*42e0*/  REDUX UR6, R0 ;  /* 0x00000000000673c4 */ /* 0x000ea80000000000 */
[----:B-1----:R-:W-:-:S02]  /*42f0*/  ISETP.EQ.U32.AND P0, PT, R2, UR4, PT ;  /* 0x0000000402007c0c */ /* 0x002fc4000bf02070 */
[----:B----4-:R-:W-:-:S11]  /*4300*/  MOV R2, UR7 ;  /* 0x0000000700027c02 */ /* 0x010fd60008000f00 */
[----:B------:R1:W-:Y:S01]  /*4310*/  @P0 ATOMS.AND RZ, [UR8+0x14], R2 ;  /* 0x00001402ffff098c */ /* 0x0003e2000a800008 */
[----:B--2---:R-:W-:-:S05]  /*4320*/  IMAD.U32 R0, RZ, RZ, UR6 ;  /* 0x00000006ff007e24 */ /* 0x004fca000f8e00ff */
[----:B------:R1:W-:Y:S01]  /*4330*/  @P0 ATOMS.AND RZ, [UR8+0x18], R0 ;  /* 0x00001800ffff098c */ /* 0x0003e2000a800008 */
[----:B------:R-:W-:Y:S05]  /*4340*/  BRA `(.L_x_83) ;  /* 0x0000000000147947 */ /* 0x000fea0003800000 */
.L_x_82:
[----:B------:R-:W-:Y:S02]  /*4350*/  MOV R2, 0x4370 ;  /* 0x0000437000027802 */ /* 0x000fe40000000f00 */
[----:B---3-5:R-:W-:Y:S05]  /*4360*/  CALL.REL.NOINC `($__internal_0_$__cuda_sm10x_tcgen05_guardrail_trap_col_being_dealloced_not_returned_by_alloc) ;  /* 0x0000003400a47944 */ /* 0x028fea0003c00000 */
[----:B------:R-:W-:Y:S05]  /*4370*/  BRA `(.L_x_83) ;  /* 0x0000000000087947 */ /* 0x000fea0003800000 */
.L_x_81:
[----:B------:R-:W-:Y:S02]  /*4380*/  MOV R2, 0x43a0 ;  /* 0x000043a000027802 */ /* 0x000fe40000000f00 */
[----:B---3-5:R-:W-:Y:S05]  /*4390*/  CALL.REL.NOINC `($__internal_2_$__cuda_sm10x_tcgen05_guardrail_trap_unallocated_columns_being_dealloced) ;  /* 0x0000003400b07944 */ /* 0x028fea0003c00000 */
.L_x_83:
[----:B------:R-:W-:Y:S01]  /*43a0*/  NOP ;  /* 0x0000000000007918 */ /* 0x000fe20000000000 */
[----:B------:R-:W-:Y:S05]  /*43b0*/  EXIT ;  /* 0x000000000000794d */ /* 0x000fea0003800000 */
.L_x_65:
[----:B------:R-:W-:-:S09]  /*43c0*/  UISETP.NE.OR UP0, UPT, UR22, 0x3, !UP3 ;  /* 0x000000031600788c */ /* 0x000fd2000df05670 */
[----:B------:R-:W-:Y:S05]  /*43d0*/  BRA.U UP0, `(.L_x_84) ;  /* 0x0000000d00087547 */ /* 0x000fea000b800000 */
[----:B------:R-:W1:Y:S01]  /*43e0*/  LDCU UR26, c[0x0][0x370] ;  /* 0x00006e00ff1a77ac */ /* 0x000e620008000800 */
[----:B------:R-:W2:Y:S01]  /*43f0*/  LDC.64 R16, c[0x0][0x348] ;  /* 0x0000d200ff107b82 */ /* 0x000ea20000000a00 */
[----:B------:R-:W-:Y:S02]  /*4400*/  HFMA2 R13, -RZ, RZ, 0, 0 ;  /* 0x00000000ff0d7431 */ /* 0x000fe400000001ff */
[----:B------:R-:W-:Y:S01]  /*4410*/  IMAD.MOV.U32 R15, RZ, RZ, 0x1 ;  /* 0x00000001ff0f7424 */ /* 0x000fe200078e00ff */
[----:B------:R-:W1:Y:S01]  /*4420*/  LDCU.128 UR28, c[0x0][0xb10] ;  /* 0x00016200ff1c77ac */ /* 0x000e620008000c00 */
[----:B------:R-:W-:Y:S01]  /*4430*/  IMAD.MOV.U32 R14, RZ, RZ, RZ ;  /* 0x000000ffff0e7224 */ /* 0x000fe200078e00ff */
[----:B------:R-:W-:Y:S01]  /*4440*/  MOV R12, 0x1000 ;  /* 0x00001000000c7802 */ /* 0x000fe20000000f00 */
[----:B------:R-:W3:Y:S01]  /*4450*/  LDCU UR25, c[0x0][0x374] ;  /* 0x00006e80ff1977ac */ /* 0x000ee20008000800 */
[----:B------:R-:W4:Y:S01]  /*4460*/  LDC.64 R2, c[0x0][0x888] ;  /* 0x00022200ff027b82 */ /* 0x000f220000000a00 */
[----:B------:R-:W3:Y:S01]  /*4470*/  LDCU UR16, c[0x0][0xb0c] ;  /* 0x00016180ff1077ac */ /* 0x000ee20008000800 */
[----:B------:R-:W2:Y:S06]  /*4480*/  LDCU UR35, c[0x0][0xb20] ;  /* 0x00016400ff2377ac */ /* 0x000eac0008000800 */
[----:B------:R-:W4:Y:S01]  /*4490*/  LDC.64 R4, c[0x0][0x890] ;  /* 0x00022400ff047b82 */ /* 0x000f220000000a00 */
[----:B------:R-:W2:Y:S01]  /*44a0*/  LDCU UR4, c[0x0][0xb30] ;  /* 0x00016600ff0477ac */ /* 0x000ea20008000800 */
[----:B------:R-:W-:Y:S01]  /*44b0*/  UMOV UR17, 0x400 ;  /* 0x0000040000117882 */ /* 0x000fe20000000000 */
[----:B-1----:R-:W-:-:S02]  /*44c0*/  UIMAD.WIDE.U32 UR32, UR26, UR28, URZ ;  /* 0x0000001c1a2072a5 */ /* 0x002fc4000f8e00ff */
[----:B---3--:R-:W-:Y:S02]  /*44d0*/  UIMAD.WIDE.U32 UR6, UR25, UR31, URZ ;  /* 0x0000001f190672a5 */ /* 0x008fe4000f8e00ff */
[----:B------:R-:W-:Y:S02]  /*44e0*/  ULEA UR17, UR48, UR17, 0x18 ;  /* 0x0000001130117291 */ /* 0x000fe4000f8ec0ff */
[----:B------:R-:W-:Y:S02]  /*44f0*/  UPLOP3.LUT UP3, UPT, UPT, UPT, UPT, 0x40, 0x4 ;  /* 0x000000000004789c */ /* 0x000fe40003f6e870 */
[----:B------:R-:W-:Y:S01]  /*4500*/  UIADD3 UR5, UPT, UPT, UR17, 0xd0, URZ ;  /* 0x000000d011057890 */ /* 0x000fe2000fffe0ff */
[----:B------:R-:W-:Y:S01]  /*4510*/  UMOV UR32, UR33 ;  /* 0x0000002100207c82 */ /* 0x000fe20008000000 */
[----:B------:R-:W-:Y:S01]  /*4520*/  UMOV UR27, UR7 ;  /* 0x00000007001b7c82 */ /* 0x000fe20008000000 */
[----:B------:R-:W-:Y:S02]  /*4530*/  UISETP.GE.AND UP0, UPT, UR40, 0x1, UPT ;  /* 0x000000012800788c */ /* 0x000fe4000bf06270 */
[----:B------:R-:W-:Y:S01]  /*4540*/  UISETP.NE.AND UP4, UPT, UR40, 0x1, UPT ;  /* 0x000000012800788c */ /* 0x000fe2000bf85270 */
[----:B------:R-:W1:Y:S01]  /*4550*/  LDCU.64 UR14, c[0x0][0xb28] ;  /* 0x00016500ff0e77ac */ /* 0x000e620008000a00 */
[----:B------:R-:W-:-:S02]  /*4560*/  UISETP.NE.AND UP6, UPT, UR16, 0x1, UPT ;  /* 0x000000011000788c */ /* 0x000fc4000bfc5270 */
[----:B------:R-:W-:Y:S02]  /*4570*/  UISETP.NE.AND UP5, UPT, UR30, 0x1, UPT ;  /* 0x000000011e00788c */ /* 0x000fe4000bfa5270 */
[----:B------:R-:W-:Y:S02]  /*4580*/  UPRMT UR48, UR48, 0x654, UR5 ;  /* 0x0000065430307896 */ /* 0x000fe40008000005 */
[----:B------:R-:W-:Y:S02]  /*4590*/  USHF.R.U32.HI UR32, URZ, UR29, UR32 ;  /* 0x0000001dff207299 */ /* 0x000fe40008011620 */
[----:B--2---:R-:W-:Y:S02]  /*45a0*/  USHF.R.U32.HI UR27, URZ, UR35, UR27 ;  /* 0x00000023ff1b7299 */ /* 0x004fe4000801161b */
[----:B------:R-:W-:-:S11]  /*45b0*/  UISETP.NE.AND UP2, UPT, UR4, 0x1, UPT ;  /* 0x000000010400788c */ /* 0x000fd6000bf45270 */
.L_x_92:
[C---:B------:R-:W-:Y:S02]  /*45c0*/  LEA R7, R14.reuse, UR17, 0x3 ;  /* 0x000000110e077c11 */ /* 0x040fe4000f8e18ff */
[----:B------:R-:W-:Y:S02]  /*45d0*/  SHF.L.U32 R0, R13, 0x1f, RZ ;  /* 0x0000001f0d007819 */ /* 0x000fe400000006ff */
[----:B------:R-:W-:Y:S02]  /*45e0*/  LEA R8, R14, UR17, 0x4 ;  /* 0x000000110e087c11 */ /* 0x000fe4000f8e20ff */
[----:B--2---:R-:W2:Y:S02]  /*45f0*/  SYNCS.PHASECHK.TRANS64.TRYWAIT P0, [R7+URZ+0xf0], R0 ;  /* 0x0000f000070075a7 */ /* 0x004ea400080011ff */
[----:B--2---:R-:W-:Y:S05]  /*4600*/  @!P0 BRA `(.L_x_85) ;  /* 0x0000003000788947 */ /* 0x004fea0003800000 */
.L_x_157:
[----:B------:R-:W3:Y:S01]  /*4610*/  LDS.128 R8, [R8+0x180] ;  /* 0x0001800008087984 */ /* 0x000ee20000000c00 */
[----:B------:R-:W-:Y:S01]  /*4620*/  UISETP.GE.AND UP0, UPT, UR40, 0x1, UPT ;  /* 0x000000012800788c */ /* 0x000fe2000bf06270 */
[----:B------:R-:W-:Y:S01]  /*4630*/  @!PT LDS RZ, [RZ] ;  /* 0x00000000fffff984 */ /* 0x000fe20000000800 */
[----:B------:R-:W-:Y:S01]  /*4640*/  @!PT LDS RZ, [RZ] ;  /* 0x00000000fffff984 */ /* 0x000fe20000000800 */
[----:B------:R-:W-:Y:S01]  /*4650*/  @!PT LDS RZ, [RZ] ;  /* 0x00000000fffff984 */ /* 0x000fe20000000800 */
[----:B------:R-:W-:Y:S01]  /*4660*/  @!PT LDS RZ, [RZ] ;  /* 0x00000000fffff984 */ /* 0x000fe20000000800 */
[----:B------:R1:W-:Y:S06]  /*4670*/  MEMBAR.ALL.CTA ;  /* 0x0000000000007992 */ /* 0x0003ec0000008000 */
[----:B-1----:R-:W1:Y:S01]  /*4680*/  FENCE.VIEW.ASYNC.S ;  /* 0x00000000000073c6 */ /* 0x002e620000000000 */
[----:B---3--:R-:W-:Y:S11]  /*4690*/  LOP3.LUT P0, RZ, R10, 0x1, RZ, 0xc0, !PT ;  /* 0x000000010aff7812 */ /* 0x008ff6000780c0ff */
[----:B------:R-:W-:Y:S02]  /*46a0*/  @!UPT UIADD3 URZ, UPT, UPT, URZ, URZ, URZ ;  /* 0x000000fffffff290 */ /* 0x000fe4000fffe0ff */
[----:B-1----:R-:W-:Y:S01]  /*46b0*/  VOTEU.ANY UP1, P0 ;  /* 0x0000000000ff7886 */ /* 0x002fe20000020100 */
[----:B------:R-:W-:Y:S11]  /*46c0*/  PLOP3.LUT P0, PT, PT, PT, UP1, 0x80, 0x8 ;  /* 0x000000000008781c */ /* 0x000ff60003f0f018 */
[----:B------:R-:W-:Y:S02]  /*46d0*/  @!UPT UIADD3 URZ, UPT, UPT, URZ, URZ, URZ ;  /* 0x000000fffffff290 */ /* 0x000fe4000fffe0ff */
[----:B--2---:R-:W-:Y:S02]  /*46e0*/  @P0 SHF.R.U32.HI R0, RZ, 0x10, R9 ;  /* 0x00000010ff000819 */ /* 0x004fe40000011609 */
[----:B------:R-:W-:Y:S02]  /*46f0*/  @P0 MOV R6, R8 ;  /* 0x0000000800060202 */ /* 0x000fe40000000f00 */
[----:B------:R-:W-:Y:S01]  /*4700*/  @P0 R2UR UR4, R0 ;  /* 0x00000000000402ca */ /* 0x000fe200000e0000 */
[----:B------:R-:W-:Y:S01]  /*4710*/  VIADD R0, R7, 0x100 ;  /* 0x0000010007007836 */ /* 0x000fe20000000000 */
[----:B------:R-:W-:Y:S02]  /*4720*/  @P0 LOP3.LUT R8, R9, 0xffff, RZ, 0xc0, !PT ;  /* 0x0000ffff09080812 */ /* 0x000fe400078ec0ff */
[----:B------:R-:W-:Y:S02]  /*4730*/  @P0 R2UR UR6, R6 ;  /* 0x00000000060602ca */ /* 0x000fe400000e0000 */
[----:B------:R-:W-:Y:S02]  /*4740*/  PRMT R0, RZ, 0x654, R0 ;  /* 0x00000654ff007816 */ /* 0x000fe40000000000 */
[----:B------:R-:W-:Y:S02]  /*4750*/  @P0 R2UR UR5, R8 ;  /* 0x00000000080502ca */ /* 0x000fe400000e0000 */
[----:B------:R1:W-:Y:S03]  /*4760*/  SYNCS.ARRIVE.TRANS64.RED.A1T0 RZ, [R0+URZ], RZ ;  /* 0x000000ff00ff79a7 */ /* 0x0003e600081004ff */
[----:B------:R-:W-:Y:S04]  /*4770*/  @UP1 UMOV UR24, UR4 ;  /* 0x0000000400181c82 */ /* 0x000fe80008000000 */
[----:B------:R-:W-:Y:S04]  /*4780*/  @UP1 UMOV UR13, UR6 ;  /* 0x00000006000d1c82 */ /* 0x000fe80008000000 */
[----:B------:R-:W-:Y:S01]  /*4790*/  @UP1 UMOV UR7, UR5 ;  /* 0x0000000500071c82 */ /* 0x000fe20008000000 */
[----:B------:R-:W-:Y:S05]  /*47a0*/  BRA.U !UP0, `(.L_x_86) ;  /* 0x0000000108a47547 */ /* 0x000fea000b800000 */
[----:B------:R-:W-:Y:S02]  /*47b0*/  UIMAD.WIDE.U32 UR10, UR7, UR31, URZ ;  /* 0x0000001f070a72a5 */ /* 0x000fe4000f8e00ff */
[----:B------:R-:W-:Y:S02]  /*47c0*/  UIMAD.WIDE.U32 UR18, UR13, UR28, URZ ;  /* 0x0000001c0d1272a5 */ /* 0x000fe4000f8e00ff */
[----:B------:R-:W-:Y:S02]  /*47d0*/  USEL UR4, UR25, UR27, !UP5 ;  /* 0x0000001b19047287 */ /* 0x000fe4000e800000 */
[----:B------:R-:W-:Y:S02]  /*47e0*/  USEL UR8, UR26, UR32, !UP6 ;  /* 0x000000201a087287 */ /* 0x000fe4000f000000 */
[----:B------:R-:W-:Y:S02]  /*47f0*/  UIMAD.WIDE.U32 UR20, UR4, UR14, URZ ;  /* 0x0000000e041472a5 */ /* 0x000fe4000f8e00ff */
[----:B------:R-:W-:Y:S01]  /*4800*/  UIMAD.WIDE.U32 UR22, UR8, UR14, URZ ;  /* 0x0000000e081672a5 */ /* 0x000fe2000f8e00ff */
[----:B------:R-:W-:Y:S02]  /*4810*/  UMOV UR5, UR11 ;  /* 0x0000000b00057c82 */ /* 0x000fe40008000000 */
[----:B------:R-:W-:Y:S03]  /*4820*/  USHF.R.U32.HI UR6, URZ, UR35, UR5 ;  /* 0x00000023ff067299 */ /* 0x000fe60008011605 */
[----:B------:R-:W-:Y:S01]  /*4830*/  UMOV UR5, UR19 ;  /* 0x0000001300057c82 */ /* 0x000fe20008000000 */
[----:B------:R-:W-:Y:S02]  /*4840*/  USEL UR6, UR7, UR6, !UP5 ;  /* 0x0000000607067287 */ /* 0x000fe4000e800000 */
[----:B------:R-:W-:Y:S02]  /*4850*/  USHF.R.U32.HI UR9, URZ, UR29, UR5 ;  /* 0x0000001dff097299 */ /* 0x000fe40008011605 */
[----:B------:R-:W-:Y:S01]  /*4860*/  UIMAD.WIDE.U32 UR10, UR6, UR14, URZ ;  /* 0x0000000e060a72a5 */ /* 0x000fe2000f8e00ff */
[----:B------:R-:W-:Y:S02]  /*4870*/  UMOV UR5, UR21 ;  /* 0x0000001500057c82 */ /* 0x000fe40008000000 */
[----:B------:R-:W-:Y:S03]  /*4880*/  @UP4 USHF.R.U32.HI UR4, URZ, UR15, UR5 ;  /* 0x0000000fff044299 */ /* 0x000fe60008011605 */
[----:B------:R-:W-:Y:S01]  /*4890*/  UMOV UR5, UR23 ;  /* 0x0000001700057c82 */ /* 0x000fe20008000000 */
[----:B------:R-:W-:Y:S02]  /*48a0*/  UIMAD UR4, UR40, UR4, URZ ;  /* 0x00000004280472a4 */ /* 0x000fe4000f8e02ff */
[----:B------:R-:W-:Y:S02]  /*48b0*/  @UP4 USHF.R.U32.HI UR8, URZ, UR15, UR5 ;  /* 0x0000000fff084299 */ /* 0x000fe40008011605 */
[----:B------:R-:W-:Y:S02]  /*48c0*/  USEL UR5, UR13, UR9, !UP6 ;  /* 0x000000090d057287 */ /* 0x000fe4000f000000 */
[----:B------:R-:W-:Y:S02]  /*48d0*/  UIMAD UR9, UR40, UR8, URZ ;  /* 0x00000008280972a4 */ /* 0x000fe4000f8e02ff */
[----:B------:R-:W-:Y:S03]  /*48e0*/  UISETP.GE.AND UP0, UPT, UR6, UR4, UPT ;  /* 0x000000040600728c */ /* 0x000fe6000bf06270 */
[----:B------:R-:W-:Y:S01]  /*48f0*/  UMOV UR4, UR11 ;  /* 0x0000000b00047c82 */ /* 0x000fe20008000000 */
[----:B------:R-:W-:Y:S02]  /*4900*/  UISETP.GE.OR UP0, UPT, UR5, UR9, UP0 ;  /* 0x000000090500728c */ /* 0x000fe40008706670 */
[----:B------:R-:W-:Y:S02]  /*4910*/  USHF.R.U32.HI UR4, URZ, UR15, UR4 ;  /* 0x0000000fff047299 */ /* 0x000fe40008011604 */
[----:B------:R-:W-:Y:S02]  /*4920*/  UIMAD.WIDE.U32 UR10, UR5, UR14, URZ ;  /* 0x0000000e050a72a5 */ /* 0x000fe4000f8e00ff */
[----:B------:R-:W-:Y:S04]  /*4930*/  USEL UR12, UR6, UR4, !UP4 ;  /* 0x00000004060c7287 */ /* 0x000fe8000e000000 */
[----:B------:R-:W-:Y:S01]  /*4940*/  UIADD3 UR9, UPT, UPT, -UR12, URZ, URZ ;  /* 0x000000ff0c097290 */ /* 0x000fe2000fffe1ff */
[----:B------:R-:W-:Y:S02]  /*4950*/  @!UP0 UMOV UR4, UR11 ;  /* 0x0000000b00048c82 */ /* 0x000fe40008000000 */
[----:B------:R-:W-:Y:S02]  /*4960*/  @!UP0 USHF.R.U32.HI UR4, URZ, UR15, UR4 ;  /* 0x0000000fff048299 */ /* 0x000fe40008011604 */
[----:B------:R-:W-:Y:S02]  /*4970*/  UIMAD UR9, UR40, UR9, UR6 ;  /* 0x00000009280972a4 */ /* 0x000fe4000f8e0206 */
[----:B------:R-:W-:Y:S04]  /*4980*/  @!UP0 USEL UR4, UR5, UR4, !UP4 ;  /* 0x0000000405048287 */ /* 0x000fe8000e000000 */
[----:B------:R-:W-:Y:S02]  /*4990*/  @!UP0 UIMAD UR9, UR8, UR9, UR4 ;  /* 0x00000009080982a4 */ /* 0x000fe4000f8e0204 */
[----:B------:R-:W-:Y:S02]  /*49a0*/  @!UP0 UIADD3 UR10, UPT, UPT, UR12, -UR4, URZ ;  /* 0x800000040c0a8290 */ /* 0x000fe4000fffe0ff */
[----:B------:R-:W-:Y:S02]  /*49b0*/  UIADD3 UR4, UPT, UPT, -UR5, URZ, URZ ;  /* 0x000000ff05047290 */ /* 0x000fe4000fffe1ff */
[----:B------:R-:W-:Y:S02]  /*49c0*/  UIADD3 UR8, UPT, UPT, -UR6, URZ, URZ ;  /* 0x000000ff06087290 */ /* 0x000fe4000fffe1ff */
[----:B------:R-:W-:Y:S02]  /*49d0*/  @!UP0 UIMAD UR6, UR10, UR40, UR5 ;  /* 0x000000280a0682a4 */ /* 0x000fe4000f8e0205 */
[----:B------:R-:W-:Y:S02]  /*49e0*/  UIMAD UR13, UR16, UR4, UR13 ;  /* 0x00000004100d72a4 */ /* 0x000fe4000f8e020d */
[----:B------:R-:W-:Y:S01]  /*49f0*/  UIMAD UR7, UR30, UR8, UR7 ;  /* 0x000000081e0772a4 */ /* 0x000fe2000f8e0207 */
[----:B------:R-:W-:Y:S02]  /*4a00*/  @!UP0 UMOV UR5, UR9 ;  /* 0x0000000900058c82 */ /* 0x000fe40008000000 */
[----:B------:R-:W-:Y:S02]  /*4a10*/  UIMAD UR13, UR5, UR16, UR13 ;  /* 0x00000010050d72a4 */ /* 0x000fe4000f8e020d */
[----:B------:R-:W-:Y:S11]  /*4a20*/  UIMAD UR7, UR6, UR30, UR7 ;  /* 0x0000001e060772a4 */ /* 0x000ff6000f8e0207 */
[----:B------:R-:W-:Y:S01]  /*4a30*/  @!UPT UIADD3 URZ, UPT, UPT, URZ, URZ, URZ ;  /* 0x000000fffffff290 */ /* 0x000fe2000fffe0ff */
.L_x_86:
[----:B------:R-:W2:Y:S01]  /*4a40*/  @!UP2 LDCU.128 UR20, c[0x0][0xb10] ;  /* 0x00016200ff14a7ac */ /* 0x000ea20008000c00 */
[C---:B----4-:R-:W-:Y:S02]  /*4a50*/  ISETP.NE.U32.AND P1, PT, R4.reuse, RZ, PT ;  /* 0x000000ff0400720c */ /* 0x050fe40003f25070 */
[----:B------:R-:W-:Y:S02]  /*4a60*/  ISETP.NE.U32.AND P0, PT, R4, RZ, PT ;  /* 0x000000ff0400720c */ /* 0x000fe40003f05070 */
[C---:B------:R-:W-:Y:S02]  /*4a70*/  ISETP.NE.AND.EX P1, PT, R5.reuse, RZ, PT, P1 ;  /* 0x000000ff0500720c */ /* 0x040fe40003f25310 */
[----:B------:R-:W-:Y:S01]  /*4a80*/  ISETP.NE.AND.EX P0, PT, R5, RZ, PT, P0 ;  /* 0x000000ff0500720c */ /* 0x000fe20003f05300 */
[----:B------:R-:W3:Y:S01]  /*4a90*/  @!UP2 LDCU UR5, c[0x0][0xb0c] ;  /* 0x00016180ff05a7ac */ /* 0x000ee20008000800 */
[----:B------:R-:W-:Y:S01]  /*4aa0*/  SHF.L.U32 R6, R15, 0x1f, RZ ;  /* 0x0000001f0f067819 */ /* 0x000fe200000006ff */
[----:B--2---:R-:W-:Y:S07]  /*4ab0*/  UIMAD.WIDE.U32 UR8, UR13, UR20, URZ ;  /* 0x000000140d0872a5 */ /* 0x004fee000f8e00ff */
[----:B------:R-:W-:Y:S01]  /*4ac0*/  @!UP2 UMOV UR4, UR9 ;  /* 0x000000090004ac82 */ /* 0x000fe20008000000 */
[----:B---3--:R-:W-:Y:S02]  /*4ad0*/  @!UP2 UISETP.NE.AND UP0, UPT, UR5, 0x1, UPT ;  /* 0x000000010500a88c */ /* 0x008fe4000bf05270 */
[----:B------:R-:W-:Y:S02]  /*4ae0*/  @!UP2 USHF.R.U32.HI UR4, URZ, UR21, UR4 ;  /* 0x00000015ff04a299 */ /* 0x000fe40008011604 */
[----:B------:R-:W-:Y:S02]  /*4af0*/  UIMAD.WIDE.U32 UR8, UR7, UR23, URZ ;  /* 0x00000017070872a5 */ /* 0x000fe4000f8e00ff */
[----:B------:R-:W-:Y:S02]  /*4b00*/  @!UP2 USEL UR10, UR13, UR4, !UP0 ;  /* 0x000000040d0aa287 */ /* 0x000fe4000c000000 */
[----:B------:R-:W-:Y:S03]  /*4b10*/  @!UP2 UISETP.NE.AND UP0, UPT, UR22, 0x1, UPT ;  /* 0x000000011600a88c */ /* 0x000fe6000bf05270 */
[----:B------:R-:W-:Y:S02]  /*4b20*/  @!UP2 UMOV UR6, UR9 ;  /* 0x000000090006ac82 */ /* 0x000fe40008000000 */
[----:B------:R-:W2:Y:S02]  /*4b30*/  @!UP2 LDCU UR4, c[0x0][0xb20] ;  /* 0x00016400ff04a7ac */ /* 0x000ea40008000800 */
[----:B--2---:R-:W-:Y:S04]  /*4b40*/  @!UP2 USHF.R.U32.HI UR6, URZ, UR4, UR6 ;  /* 0x00000004ff06a299 */ /* 0x004fe80008011606 */
[----:B------:R-:W-:Y:S04]  /*4b50*/  @!UP2 USEL UR6, UR7, UR6, !UP0 ;  /* 0x000000060706a287 */ /* 0x000fe8000c000000 */
[----:B------:R-:W-:Y:S02]  /*4b60*/  @!UP2 UIADD3 UR4, UPT, UPT, -UR10, UR6, URZ ;  /* 0x000000060a04a290 */ /* 0x000fe4000fffe1ff */
[----:B------:R-:W-:Y:S02]  /*4b70*/  @!UP2 UIADD3 UR6, UPT, UPT, UR10, -UR6, URZ ;  /* 0x800000060a06a290 */ /* 0x000fe4000fffe0ff */
[----:B------:R-:W-:Y:S02]  /*4b80*/  @!UP2 UIMAD UR13, UR4, UR5, UR13 ;  /* 0x00000005040da2a4 */ /* 0x000fe4000f8e020d */
[----:B------:R-:W-:Y:S01]  /*4b90*/  @!UP2 UIMAD UR7, UR6, UR22, UR7 ;  /* 0x000000160607a2a4 */ /* 0x000fe2000f8e0207 */
[----:B------:R-:W-:Y:S11]  /*4ba0*/  BRA.U UP3, `(.L_x_87) ;  /* 0x0000000103107547 */ /* 0x000ff6000b800000 */
[----:B------:R-:W-:Y:S04]  /*4bb0*/  MOV R7, UR34 ;  /* 0x0000002200077c02 */ /* 0x000fe80008000f00 */
[----:B------:R-:W-:Y:S04]  /*4bc0*/  SHF.L.U32 R7, R7, 0x1f, RZ ;  /* 0x0000001f07077819 */ /* 0x000fe800000006ff */
[----:B------:R-:W2:Y:S02]  /*4bd0*/  SYNCS.PHASECHK.TRANS64.TRYWAIT P2, [UR17+0xe8], R7 ;  /* 0x0000e807ff0075a7 */ /* 0x000ea40008041111 */
[----:B--2---:R-:W-:Y:S05]  /*4be0*/  @!P2 BRA `(.L_x_88) ;  /* 0x0000002c0014a947 */ /* 0x004fea0003800000 */
.L_x_87:
[----:B------:R-:W-:Y:S05]  /*4bf0*/  @!P1 BRA `(.L_x_89) ;  /* 0x0000000000309947 */ /* 0x000fea0003800000 */
[----:B------:R-:W-:Y:S01]  /*4c00*/  ISETP.NE.U32.AND P1, PT, R2, RZ, PT ;  /* 0x000000ff0200720c */ /* 0x000fe20003f25070 */
[----:B------:R-:W2:Y:S01]  /*4c10*/  LDCU.64 UR4, c[0x0][0x358] ;  /* 0x00006b00ff0477ac */ /* 0x000ea20008000a00 */
[----:B------:R-:W-:Y:S02]  /*4c20*/  IMAD.MOV.U32 R79, RZ, RZ, 0x1 ;  /* 0x00000001ff4f7424 */ /* 0x000fe400078e00ff */
[----:B------:R-:W-:Y:S11]  /*4c30*/  ISETP.NE.AND.EX P1, PT, R3, RZ, PT, P1 ;  /* 0x000000ff0300720c */ /* 0x000ff60003f25310 */
[----:B------:R-:W-:Y:S02]  /*4c40*/  @!UPT UIADD3 URZ, UPT, UPT, URZ, URZ, URZ ;  /* 0x000000fffffff290 */ /* 0x000fe4000fffe0ff */
[----:B------:R-:W3:Y:S01]  /*4c50*/  @P1 LDC.64 R8, c[0x0][0x888] ;  /* 0x00022200ff081b82 */ /* 0x000ee20000000a00 */
[----:B-1----:R-:W-:Y:S04]  /*4c60*/  @P1 IMAD R0, R4, UR36, RZ ;  /* 0x0000002404001c24 */ /* 0x002fe8000f8e02ff */
[----:B---3--:R-:W-:Y:S04]  /*4c70*/  @P1 IMAD.WIDE R8, R0, 0x4, R8 ;  /* 0x0000000400081825 */ /* 0x008fe800078e0208 */
[----:B------:R-:W-:Y:S01]  /*4c80*/  HFMA2 R0, -RZ, RZ, 0, 5.9604644775390625e-08 ;  /* 0x00000001ff007431 */ /* 0x000fe200000001ff */
[----:B--2--5:R2:W5:Y:S04]  /*4c90*/  @P1 LDG.E R39, desc[UR4][R8.64] ;  /* 0x0000000408271981 */ /* 0x024568000c1e1900 */
[----:B------:R-:W-:Y:S01]  /*4ca0*/  @!P1 PRMT R79, R0, 0x7610, R79 ;  /* 0x00007610004f9816 */ /* 0x000fe2000000004f */
[----:B--2---:R-:W3:Y:S06]  /*4cb0*/  @!P1 LDC R39, c[0x0][0x880] ;  /* 0x00022000ff279b82 */ /* 0x004eec0000000800 */
.L_x_89:
[----:B---3-5:R-:W-:Y:S01]  /*4cc0*/  @!P0 FSETP.EQ.AND P1, PT, R39, RZ, PT ;  /* 0x000000ff2700820b */ /* 0x028fe20003f22000 */
[----:B------:R-:W-:Y:S01]  /*4cd0*/  @!UPT UIADD3 URZ, UPT, UPT, URZ, URZ, URZ ;  /* 0x000000fffffff290 */ /* 0x000fe2000fffe0ff */
[----:B------:R-:W-:Y:S11]  /*4ce0*/  @!P0 BRA `(.L_x_90) ;  /* 0x0000000000188947 */ /* 0x000ff60003800000 */
[----:B------:R-:W-:Y:S02]  /*4cf0*/  LOP3.LUT P0, RZ, R79, 0xff, RZ, 0xc0, !PT ;  /* 0x000000ff4fff7812 */ /* 0x000fe4000780c0ff */
[----:B------:R-:W-:Y:S04]  /*4d00*/  ISETP.NE.U32.AND P1, PT, R2, RZ, PT ;  /* 0x000000ff0200720c */ /* 0x000fe80003f25070 */
[----:B------:R-:W-:Y:S04]  /*4d10*/  ISETP.NE.AND.EX P1, PT, R3, RZ, PT, P1 ;  /* 0x000000ff0300720c */ /* 0x000fe80003f25310 */
[----:B------:R-:W-:Y:S03]  /*4d20*/  PLOP3.LUT P1, PT, P1, PT, PT, 0x8, 0x80 ;  /* 0x000000000080781c */ /* 0x000fe60000f2e170 */
[----:B------:R-:W-:Y:S11]  /*4d30*/  @P0 FSETP.EQ.AND P1, PT, R39, RZ, PT ;  /* 0x000000ff2700020b */ /* 0x000ff60003f22000 */
[----:B------:R-:W-:Y:S02]  /*4d40*/  @!UPT UIADD3 URZ, UPT, UPT, URZ, URZ, URZ ;  /* 0x000000fffffff290 */ /* 0x000fe4000fffe0ff */
.L_x_90:
[----:B------:R-:W2:Y:S01]  /*4d50*/  SYNCS.PHASECHK.TRANS64.TRYWAIT P0, [UR17+0xd8], R6 ;  /* 0x0000d806ff0075a7 */ /* 0x000ea20008001111 */
[----:B------:R-:W-:Y:S02]  /*4d60*/  ELECT P2, URZ, PT ;  /* 0x0000000000ff782f */ /* 0x000fe40003840000 */
[----:B------:R-:W-:Y:S01]  /*4d70*/  IADD3 R14, PT, PT, R14, 0x1, RZ ;  /* 0x000000010e0e7810 */ /* 0x000fe20007ffe0ff */
[----:B--2---:R-:W-:Y:S10]  /*4d80*/  @!P0 BRA `(.L_x_91) ;  /* 0x0000002800c48947 */ /* 0x004ff40003800000 */
.L_x_160:
[----:B------:R-:W-:Y:S01]  /*4d90*/  PLOP3.LUT P1, PT, P1, P2, PT, 0xf2, 0x2f ;  /* 0x00000000002f781c */ /* 0x000fe20000f25e72 */
[----:B------:R-:W-:Y:S01]  /*4da0*/  UMOV UR18, 0x0 ;  /* 0x0000000000127882 */ /* 0x000fe20000000000 */
[----:B------:R-:W-:Y:S01]  /*4db0*/  UMOV UR19, 0x10000000 ;  /* 0x1000000000137882 */ /* 0x000fe20000000000 */
[----:B------:R-:W-:Y:S01]  /*4dc0*/  UMOV UR12, UR36 ;  /* 0x00000024000c7c82 */ /* 0x000fe20008000000 */
[----:B------:R-:W-:Y:S01]  /*4dd0*/  LOP3.LUT R15, R15, 0x1, RZ, 0x3c, !PT ;  /* 0x000000010f0f7812 */ /* 0x000fe200078e3cff */
[----:B------:R-:W-:Y:S01]  /*4de0*/  UPLOP3.LUT UP3, UPT, UPT, UPT, UPT, 0x80, 0x8 ;  /* 0x000000000008789c */ /* 0x000fe20003f6f070 */
[----:B------:R-:W-:Y:S07]  /*4df0*/  UMOV UR36, UR24 ;  /* 0x0000001800247c82 */ /* 0x000fee0008000000 */
[----:B-1----:R-:W-:Y:S01]  /*4e00*/  @!P1 IADD3 R6, P0, PT, R16, 0x580, RZ ;  /* 0x0000058010069810 */ /* 0x002fe20007f1e0ff */
[----:B------:R-:W-:Y:S03]  /*4e10*/  VOTEU.ALL UP0, P1 ;  /* 0x0000000000ff7886 */ /* 0x000fe60000800000 */
[----:B------:R-:W-:Y:S01]  /*4e20*/  @!P1 R2UR UR5, R6 ;  /* 0x00000000060592ca */ /* 0x000fe200000e0000 */
[----:B------:R-:W-:Y:S01]  /*4e30*/  @!P1 IMAD.X R0, RZ, RZ, R17, P0 ;  /* 0x000000ffff009224 */ /* 0x000fe200000e0611 */
[----:B------:R-:W-:Y:S01]  /*4e40*/  @!UP0 USHF.L.U32 UR10, UR45, 0x6, URZ ;  /* 0x000000062d0a8899 */ /* 0x000fe200080006ff */
[----:B------:R-:W-:Y:S01]  /*4e50*/  ISETP.NE.AND P0, PT, R14, 0x2, PT ;  /* 0x000000020e00780c */ /* 0x000fe20003f05270 */
[----:B------:R-:W-:Y:S02]  /*4e60*/  @!UP0 USHF.L.U32 UR11, UR46, 0x6, URZ ;  /* 0x000000062e0b8899 */ /* 0x000fe400080006ff */
[----:B------:R-:W-:Y:S01]  /*4e70*/  @!P1 R2UR UR4, R0 ;  /* 0x00000000000492ca */ /* 0x000fe200000e0000 */
[----:B------:R-:W-:Y:S01]  /*4e80*/  @!UP0 UIADD3 UR8, UPT, UPT, UR17, 0x200, URZ ;  /* 0x0000020011088890 */ /* 0x000fe2000fffe0ff */
[----:B------:R-:W-:Y:S01]  /*4e90*/  SEL R0, RZ, 0x1, P0 ;  /* 0x00000001ff007807 */ /* 0x000fe20000000000 */
[----:B------:R-:W-:Y:S01]  /*4ea0*/  @!UP0 UIADD3 UR9, UPT, UPT, UR17, 0xd0, URZ ;  /* 0x000000d011098890 */ /* 0x000fe2000fffe0ff */
[----:B------:R-:W-:Y:S01]  /*4eb0*/  SEL R14, R14, RZ, P0 ;  /* 0x000000ff0e0e7207 */ /* 0x000fe20000000000 */
[----:B------:R-:W-:Y:S01]  /*4ec0*/  VOTEU.ALL UP0, P1 ;  /* 0x0000000000ff7886 */ /* 0x000fe20000800000 */
[----:B------:R-:W-:Y:S01]  /*4ed0*/  LOP3.LUT R13, R13, R0, RZ, 0x3c, !PT ;  /* 0x000000000d0d7212 */ /* 0x000fe200078e3cff */
[----:B------:R-:W-:Y:S01]  /*4ee0*/  IMAD.U32 R6, RZ, RZ, UR5 ;  /* 0x00000005ff067e24 */ /* 0x000fe2000f8e00ff */
[----:B------:R-:W-:Y:S02]  /*4ef0*/  UIADD3 UR45, UPT, UPT, UR7, UR57, URZ ;  /* 0x00000039072d7290 */ /* 0x000fe4000fffe0ff */
[----:B------:R-:W-:Y:S03]  /*4f00*/  UIADD3 UR46, UPT, UPT, UR13, UR60, URZ ;  /* 0x0000003c0d2e7290 */ /* 0x000fe6000fffe0ff */
[----:B------:R-:W-:Y:S01]  /*4f10*/  IMAD.U32 R7, RZ, RZ, UR4 ;  /* 0x00000004ff077e24 */ /* 0x000fe2000f8e00ff */
[----:B------:R-:W-:Y:S04]  /*4f20*/  @!P1 R2UR UR4, R6 ;  /* 0x00000000060492ca */ /* 0x000fe800000e0000 */
[----:B------:R-:W-:Y:S11]  /*4f30*/  @!P1 R2UR UR5, R7 ;  /* 0x00000000070592ca */ /* 0x000ff600000e0000 */
[----:B------:R-:W-:Y:S02]  /*4f40*/  @!UPT UIADD3 URZ, UPT, UPT, URZ, URZ, URZ ;  /* 0x000000fffffff290 */ /* 0x000fe4000fffe0ff */
[----:B------:R2:W-:Y:S01]  /*4f50*/  @!UP0 UTMALDG.3D [UR8], [UR4], desc[UR18] ;  /* 0x00001208040085b4 */ /* 0x0005e20008011000 */
[----:B------:R2:W-:Y:S01]  /*4f60*/  @!P1 SYNCS.ARRIVE.TRANS64.RED.A0TR RZ, [UR17+0xd0], R12 ;  /* 0x0000d00cffff99a7 */ /* 0x0005e20008300411 */
[----:B------:R-:W-:Y:S01]  /*4f70*/  SYNCS.ARRIVE.TRANS64.RED.A1T0 RZ, [UR48], RZ ;  /* 0x000000ffffff79a7 */ /* 0x000fe20008100430 */
[----:B------:R-:W-:Y:S05]  /*4f80*/  BRA.U UP1, `(.L_x_92) ;  /* 0xfffffff5018c7547 */ /* 0x000fea000b83ffff */
[----:B------:R-:W-:Y:S07]  /*4f90*/  MOV R0, UR17 ;  /* 0x0000001100007c02 */ /* 0x000fee0008000f00 */
.L_x_93:
[----:B-1----:R-:W-:-:S04]  /*4fa0*/  SHF.L.U32 R2, R15, 0x1f, RZ ;  /* 0x0000001f0f027819 */ /* 0x002fc800000006ff */
[----:B------:R1:W3:Y:S03]  /*4fb0*/  SYNCS.PHASECHK.TRANS64.TRYWAIT P0, [R0+URZ+0xd8], R2 ;  /* 0x0000d802000075a7 */ /* 0x0002e600080011ff */
[----:B---3--:R-:W-:Y:S05]  /*4fc0*/  @!P0 NANOSLEEP.SYNCS 0x989680 ;  /* 0x009896800000895d */ /* 0x008fea0003900000 */
[----:B------:R-:W3:Y:S02]  /*4fd0*/  @!P0 SYNCS.PHASECHK.TRANS64 P0, [R0+URZ+0xd8], R2 ;  /* 0x0000d802000085a7 */ /* 0x000ee400080010ff */
[----:B--23--:R-:W-:Y:S05]  /*4fe0*/  @P0 EXIT ;  /* 0x000000000000094d */ /* 0x00cfea0003800000 */
[----:B------:R-:W-:Y:S05]  /*4ff0*/  BRA `(.L_x_93) ;  /* 0xfffffffc00e87947 */ /* 0x000fea000383ffff */
.L_x_84:
[----:B------:R-:W-:-:S06]  /*5000*/  UISETP.GE.AND UP0, UPT, UR22, 0x4, UPT ;  /* 0x000000041600788c */ /* 0x000fcc000bf06270 */
[----:B------:R-:W-:-:S13]  /*5010*/  PLOP3.LUT P0, PT, PT, PT, UP0, 0x80, 0x8 ;  /* 0x000000000008781c */ /* 0x000fda0003f0f008 */
[----:B------:R-:W-:Y:S05]  /*5020*/  @!P0 EXIT ;  /* 0x000000000000894d */ /* 0x000fea0003800000 */
[----:B------:R-:W-:Y:S01]  /*5030*/  BAR.SYNC.DEFER_BLOCKING 0x6, 0xa0 ;  /* 0x0182800000007b1d */ /* 0x000fe20000010000 */
[C---:B------:R-:W-:Y:S02]  /*5040*/  IMAD.SHL.U32 R7, R76.reuse, 0x40, RZ ;  /* 0x000000404c077824 */ /* 0x040fe400078e00ff */
[----:B------:R-:W-:Y:S02]  /*5050*/  HFMA2 R81, -RZ, RZ, 0, 0 ;  /* 0x00000000ff517431 */ /* 0x000fe400000001ff */
[C---:B------:R-:W-:Y:S01]  /*5060*/  IMAD.SHL.U32 R4, R76.reuse, 0x20, RZ ;  /* 0x000000204c047824 */ /* 0x040fe200078e00ff */
[----:B------:R-:W-:Y:S01]  /*5070*/  CS2R R82, SRZ ;  /* 0x0000000000527805 */ /* 0x000fe2000001ff00 */
[----:B------:R-:W-:Y:S01]  /*5080*/  IMAD.SHL.U32 R6, R76, 0x2, RZ ;  /* 0x000000024c067824 */ /* 0x000fe200078e00ff */
[----:B------:R-:W-:Y:S01]  /*5090*/  UMOV UR44, 0x400 ;  /* 0x00000400002c7882 */ /* 0x000fe20000000000 */
[----:B------:R-:W-:Y:S01]  /*50a0*/  LOP3.LUT R5, R7, 0x180, RZ, 0xc0, !PT ;  /* 0x0000018007057812 */ /* 0x000fe200078ec0ff */
[----:B------:R-:W-:Y:S01]  /*50b0*/  ULEA UR44, UR48, UR44, 0x18 ;  /* 0x0000002c302c7291 */ /* 0x000fe2000f8ec0ff */
[----:B------:R-:W-:Y:S01]  /*50c0*/  LOP3.LUT R4, R4, 0xc00, RZ, 0xc0, !PT ;  /* 0x00000c0004047812 */ /* 0x000fe200078ec0ff */
[----:B------:R-:W1:Y:S01]  /*50d0*/  LDC.64 R72, c[0x0][0x888] ;  /* 0x00022200ff487b82 */ /* 0x000e620000000a00 */
[----:B------:R-:W-:Y:S01]  /*50e0*/  LOP3.LUT R6, R5, 0x20, R6, 0xf8, !PT ;  /* 0x0000002005067812 */ /* 0x000fe200078ef806 */
[----:B------:R-:W-:Y:S01]  /*50f0*/  IMAD.SHL.U32 R5, R76, 0x8, RZ ;  /* 0x000000084c057824 */ /* 0x000fe200078e00ff */
[----:B------:R-:W-:Y:S01]  /*5100*/  LOP3.LUT R4, R4, 0x40, R7, 0xf8, !PT ;  /* 0x0000004004047812 */ /* 0x000fe200078ef807 */
[----:B------:R-:W-:Y:S01]  /*5110*/  IMAD.U32 R37, R76, 0x10000, RZ ;  /* 0x000100004c257824 */ /* 0x000fe200078e00ff */
[----:B------:R-:W-:Y:S01]  /*5120*/  UIADD3 UR4, UPT, UPT, UR44, 0x1200, URZ ;  /* 0x000012002c047890 */ /* 0x000fe2000fffe0ff */
[----:B------:R-:W-:Y:S01]  /*5130*/  IMAD.MOV.U32 R36, RZ, RZ, RZ ;  /* 0x000000ffff247224 */ /* 0x000fe200078e00ff */
[----:B------:R-:W-:Y:S01]  /*5140*/  LOP3.LUT R5, R6, 0x30, R5, 0x78, !PT ;  /* 0x0000003006057812 */ /* 0x000fe200078e7805 */
[----:B------:R-:W2:Y:S01]  /*5150*/  LDC.64 R74, c[0x0][0x890] ;  /* 0x00022400ff4a7b82 */ /* 0x000ea20000000a00 */
[----:B------:R-:W-:Y:S01]  /*5160*/  LOP3.LUT R4, R4, 0x200, R7, 0xf8, !PT ;  /* 0x0000020004047812 */ /* 0x000fe200078ef807 */
[----:B------:R-:W-:Y:S01]  /*5170*/  IMAD.MOV.U32 R84, RZ, RZ, RZ ;  /* 0x000000ffff547224 */ /* 0x000fe200078e00ff */
[----:B------:R-:W-:Y:S01]  /*5180*/  LOP3.LUT R37, R37, 0x600000, RZ, 0xc0, !PT ;  /* 0x0060000025257812 */ /* 0x000fe200078ec0ff */
[----:B------:R-:W-:Y:S01]  /*5190*/  IMAD.U32 R85, RZ, RZ, UR4 ;  /* 0x00000004ff557e24 */ /* 0x000fe2000f8e00ff */
[----:B------:R-:W-:Y:S01]  /*51a0*/  LOP3.LUT R78, R4, R5, RZ, 0xfc, !PT ;  /* 0x00000005044e7212 */ /* 0x000fe200078efcff */
[----:B------:R-:W3:Y:S01]  /*51b0*/  LDS R0, [UR44+0x1a0] ;  /* 0x0001a02cff007984 */ /* 0x000ee20008000800 */
[----:B------:R-:W-:Y:S01]  /*51c0*/  IMAD.SHL.U32 R4, R76, 0x10, RZ ;  /* 0x000000104c047824 */ /* 0x000fe200078e00ff */
[----:B------:R-:W4:Y:S01]  /*51d0*/  LDC.64 R70, c[0x0][0x8b0] ;  /* 0x00022c00ff467b82 */ /* 0x000f220000000a00 */
[----:B------:R-:W-:Y:S01]  /*51e0*/  IADD3 R77, PT, PT, R78, UR44, RZ ;  /* 0x0000002c4e4d7c10 */ /* 0x000fe2000fffe0ff */
[----:B------:R-:W1:Y:S02]  /*51f0*/  LDCU UR50, c[0x0][0x370] ;  /* 0x00006e00ff3277ac */ /* 0x000e640008000800 */
[----:B------:R-:W-:Y:S01]  /*5200*/  LOP3.LUT R4, R4, 0x20, RZ, 0xc0, !PT ;  /* 0x0000002004047812 */ /* 0x000fe200078ec0ff */
[----:B------:R-:W1:Y:S03]  /*5210*/  LDCU.64 UR62, c[0x0][0x348] ;  /* 0x00006900ff3e77ac */ /* 0x000e660008000a00 */
[----:B------:R-:W1:Y:S01]  /*5220*/  LDC.64 R68, c[0x0][0x8a8] ;  /* 0x00022a00ff447b82 */ /* 0x000e620000000a00 */
[----:B------:R-:W-:Y:S01]  /*5230*/  IADD3 R77, PT, PT, -R4, 0x200, R77 ;  /* 0x00000200044d7810 */ /* 0x000fe20007ffe14d */
[----:B------:R-:W1:Y:S01]  /*5240*/  LDCU UR41, c[0x0][0xb0c] ;  /* 0x00016180ff2977ac */ /* 0x000e620008000800 */
[----:B------:R-:W1:Y:S01]  /*5250*/  LDCU UR39, c[0x0][0xb30] ;  /* 0x00016600ff2777ac */ /* 0x000e620008000800 */
[----:B------:R-:W1:Y:S01]  /*5260*/  LDCU.64 UR58, c[0x0][0x888] ;  /* 0x00011100ff3a77ac */ /* 0x000e620008000a00 */
[----:B------:R-:W1:Y:S01]  /*5270*/  LDCU.64 UR42, c[0x0][0xb28] ;  /* 0x00016500ff2a77ac */ /* 0x000e620008000a00 */
[----:B------:R-:W1:Y:S01]  /*5280*/  LDCU.128 UR52, c[0x0][0xb10] ;  /* 0x00016200ff3477ac */ /* 0x000e620008000c00 */
[----:B------:R-:W1:Y:S01]  /*5290*/  LDCU UR49, c[0x0][0x374] ;  /* 0x00006e80ff3177ac */ /* 0x000e620008000800 */
[----:B------:R-:W-:Y:S01]  /*52a0*/  UIADD3 UR56, UPT, UPT, UR44, 0x200, URZ ;  /* 0x000002002c387890 */ /* 0x000fe2000fffe0ff */
[----:B---3--:R-:W-:-:S11]  /*52b0*/  IMAD.IADD R37, R0, 0x1, R37 ;  /* 0x0000000100257824 */ /* 0x008fd600078e0225 */
.L_x_111:
[----:B------:R-:W-:Y:S02]  /*52c0*/  LEA R3, R81, UR44, 0x3 ;  /* 0x0000002c51037c11 */ /* 0x000fe4000f8e18ff */
[----:B------:R-:W-:Y:S02]  /*52d0*/  SHF.L.U32 R0, R83, 0x1f, RZ ;  /* 0x0000001f53007819 */ /* 0x000fe400000006ff */
[----:B-1----:R-:W-:Y:S02]  /*52e0*/  LEA R4, R81, UR44, 0x4 ;  /* 0x0000002c51047c11 */ /* 0x002fe4000f8e20ff */
[----:B------:R-:W3:Y:S02]  /*52f0*/  SYNCS.PHASECHK.TRANS64.TRYWAIT P0, [R3+URZ+0xf0], R0 ;  /* 0x0000f000030075a7 */ /* 0x000ee400080011ff */
[----:B--23--:R-:W-:Y:S05]  /*5300*/  @!P0 BRA `(.L_x_94) ;  /* 0x00000024007c8947 */ /* 0x00cfea0003800000 */
.L_x_161:
[----:B------:R-:W1:Y:S01]  /*5310*/  LDS.128 R4, [R4+0x180] ;  /* 0x0001800004047984 */ /* 0x000e620000000c00 */
[----:B------:R-:W-:Y:S01]  /*5320*/  UISETP.GE.AND UP0, UPT, UR40, 0x1, UPT ;  /* 0x000000012800788c */ /* 0x000fe2000bf06270 */
[----:B------:R-:W-:Y:S01]  /*5330*/  @!PT LDS RZ, [RZ] ;  /* 0x00000000fffff984 */ /* 0x000fe20000000800 */
[----:B------:R-:W-:Y:S01]  /*5340*/  @!PT LDS RZ, [RZ] ;  /* 0x00000000fffff984 */ /* 0x000fe20000000800 */
[----:B------:R-:W-:Y:S01]  /*5350*/  @!PT LDS RZ, [RZ] ;  /* 0x00000000fffff984 */ /* 0x000fe20000000800 */
[----:B------:R-:W-:Y:S01]  /*5360*/  @!PT LDS RZ, [RZ] ;  /* 0x00000000fffff984 */ /* 0x000fe20000000800 */
[----:B------:R2:W-:Y:S06]  /*5370*/  MEMBAR.ALL.CTA ;  /* 0x0000000000007992 */ /* 0x0005ec0000008000 */
[----:B--2---:R-:W2:Y:S01]  /*5380*/  FENCE.VIEW.ASYNC.S ;  /* 0x00000000000073c6 */ /* 0x004ea20000000000 */
[----:B-1----:R-:W-:Y:S11]  /*5390*/  LOP3.LUT P0, RZ, R6, 0x1, RZ, 0xc0, !PT ;  /* 0x0000000106ff7812 */ /* 0x002ff6000780c0ff */
[----:B------:R-:W-:Y:S02]  /*53a0*/  @!UPT UIADD3 URZ, UPT, UPT, URZ, URZ, URZ ;  /* 0x000000fffffff290 */ /* 0x000fe4000fffe0ff */
[----:B--2---:R-:W-:Y:S01]  /*53b0*/  VOTEU.ANY UP1, P0 ;  /* 0x0000000000ff7886 */ /* 0x004fe20000020100 */
[----:B------:R-:W-:Y:S01]  /*53c0*/  PLOP3.LUT P0, PT, PT, PT, UP1, 0x80, 0x8 ;  /* 0x000000000008781c */ /* 0x000fe20003f0f018 */
[----:B------:R-:W-:Y:S11]  /*53d0*/  UP2UR UR47, UPR, URZ, 0x2 ;  /* 0x00000002ff2f7883 */ /* 0x000ff60008000000 */
[----:B------:R-:W-:Y:S01]  /*53e0*/  @!UPT UIADD3 URZ, UPT, UPT, URZ, URZ, URZ ;  /* 0x000000fffffff290 */ /* 0x000fe2000fffe0ff */
[----:B---3--:R-:W-:Y:S02]  /*53f0*/  @P0 SHF.R.U32.HI R0, RZ, 0x10, R5 ;  /* 0x00000010ff000819 */ /* 0x008fe40000011605 */
        /* <DEDUP_REMOVED lines=12> */
[----:B------:R-:W2:Y:S01]  /*54c0*/  LDCU UR12, c[0x0][0xb20] ;  /* 0x00016400ff0c77ac */ /* 0x000ea20008000800 */
[----:B------:R-:W-:Y:S02]  /*54d0*/  UIMAD.WIDE.U32 UR4, UR49, UR55, URZ ;  /* 0x00000037310472a5 */ /* 0x000fe4000f8e00ff */
[----:B------:R-:W-:Y:S02]  /*54e0*/  UIMAD.WIDE.U32 UR6, UR50, UR52, URZ ;  /* 0x00000034320672a5 */ /* 0x000fe4000f8e00ff */
[----:B------:R-:W-:Y:S02]  /*54f0*/  UISETP.NE.AND UP0, UPT, UR54, 0x1, UPT ;  /* 0x000000013600788c */ /* 0x000fe4000bf05270 */
[----:B------:R-:W-:Y:S02]  /*5500*/  UIMAD.WIDE.U32 UR8, UR37, UR55, URZ ;  /* 0x00000037250872a5 */ /* 0x000fe4000f8e00ff */
[----:B------:R-:W-:Y:S02]  /*5510*/  UIMAD.WIDE.U32 UR10, UR38, UR52, URZ ;  /* 0x00000034260a72a5 */ /* 0x000fe4000f8e00ff */
[----:B------:R-:W-:Y:S02]  /*5520*/  UISETP.NE.AND UP1, UPT, UR41, 0x1, UPT ;  /* 0x000000012900788c */ /* 0x000fe4000bf25270 */
[----:B------:R-:W-:Y:S01]  /*5530*/  UISETP.NE.AND UP2, UPT, UR40, 0x1, UPT ;  /* 0x000000012800788c */ /* 0x000fe2000bf45270 */
[----:B------:R-:W-:Y:S02]  /*5540*/  UMOV UR4, UR5 ;  /* 0x0000000500047c82 */ /* 0x000fe40008000000 */
[----:B--2---:R-:W-:Y:S03]  /*5550*/  USHF.R.U32.HI UR5, URZ, UR12, UR4 ;  /* 0x0000000cff057299 */ /* 0x004fe60008011604 */
[----:B------:R-:W-:Y:S02]  /*5560*/  UMOV UR4, UR7 ;  /* 0x0000000700047c82 */ /* 0x000fe40008000000 */
[----:B------:R-:W-:Y:S02]  /*5570*/  USHF.R.U32.HI UR7, URZ, UR53, UR4 ;  /* 0x00000035ff077299 */ /* 0x000fe40008011604 */
[----:B------:R-:W-:Y:S02]  /*5580*/  USEL UR4, UR49, UR5, !UP0 ;  /* 0x0000000531047287 */ /* 0x000fe4000c000000 */
[----:B------:R-:W-:Y:S01]  /*5590*/  USEL UR7, UR50, UR7, !UP1 ;  /* 0x0000000732077287 */ /* 0x000fe2000c800000 */
[----:B------:R-:W-:Y:S01]  /*55a0*/  UMOV UR5, UR9 ;  /* 0x0000000900057c82 */ /* 0x000fe20008000000 */
[----:B------:R-:W-:Y:S02]  /*55b0*/  UIMAD.WIDE.U32 UR8, UR4, UR42, URZ ;  /* 0x0000002a040872a5 */ /* 0x000fe4000f8e00ff */
[----:B------:R-:W-:Y:S03]  /*55c0*/  USHF.R.U32.HI UR6, URZ, UR12, UR5 ;  /* 0x0000000cff067299 */ /* 0x000fe60008011605 */
[----:B------:R-:W-:Y:S01]  /*55d0*/  UMOV UR5, UR11 ;  /* 0x0000000b00057c82 */ /* 0x000fe20008000000 */
[----:B------:R-:W-:Y:S02]  /*55e0*/  UIMAD.WIDE.U32 UR10, UR7, UR42, URZ ;  /* 0x0000002a070a72a5 */ /* 0x000fe4000f8e00ff */
[----:B------:R-:W-:Y:S02]  /*55f0*/  USHF.R.U32.HI UR12, URZ, UR53, UR5 ;  /* 0x00000035ff0c7299 */ /* 0x000fe40008011605 */
[----:B------:R-:W-:Y:S01]  /*5600*/  USEL UR6, UR37, UR6, !UP0 ;  /* 0x0000000625067287 */ /* 0x000fe2000c000000 */
[----:B------:R-:W-:Y:S02]  /*5610*/  UMOV UR5, UR9 ;  /* 0x0000000900057c82 */ /* 0x000fe40008000000 */
[----:B------:R-:W-:Y:S01]  /*5620*/  UMOV UR10, UR11 ;  /* 0x0000000b000a7c82 */ /* 0x000fe20008000000 */
[----:B------:R-:W-:Y:S02]  /*5630*/  @UP2 USHF.R.U32.HI UR4, URZ, UR43, UR5 ;  /* 0x0000002bff042299 */ /* 0x000fe40008011605 */
[----:B------:R-:W-:Y:S02]  /*5640*/  @UP2 USHF.R.U32.HI UR7, URZ, UR43, UR10 ;  /* 0x0000002bff072299 */ /* 0x000fe4000801160a */
[----:B------:R-:W-:Y:S02]  /*5650*/  UIMAD UR4, UR40, UR4, URZ ;  /* 0x00000004280472a4 */ /* 0x000fe4000f8e02ff */
[----:B------:R-:W-:Y:S02]  /*5660*/  UIMAD.WIDE.U32 UR10, UR6, UR42, URZ ;  /* 0x0000002a060a72a5 */ /* 0x000fe4000f8e00ff */
[----:B------:R-:W-:Y:S02]  /*5670*/  USEL UR5, UR38, UR12, !UP1 ;  /* 0x0000000c26057287 */ /* 0x000fe4000c800000 */
[----:B------:R-:W-:Y:S02]  /*5680*/  UIMAD UR8, UR40, UR7, URZ ;  /* 0x00000007280872a4 */ /* 0x000fe4000f8e02ff */
[----:B------:R-:W-:Y:S03]  /*5690*/  UISETP.GE.AND UP0, UPT, UR6, UR4, UPT ;  /* 0x000000040600728c */ /* 0x000fe6000bf06270 */
[----:B------:R-:W-:Y:S01]  /*56a0*/  UMOV UR4, UR11 ;  /* 0x0000000b00047c82 */ /* 0x000fe20008000000 */
[----:B------:R-:W-:Y:S02]  /*56b0*/  UISETP.GE.OR UP0, UPT, UR5, UR8, UP0 ;  /* 0x000000080500728c */ /* 0x000fe40008706670 */
[----:B------:R-:W-:Y:S02]  /*56c0*/  USHF.R.U32.HI UR4, URZ, UR43, UR4 ;  /* 0x0000002bff047299 */ /* 0x000fe40008011604 */
[----:B------:R-:W-:Y:S02]  /*56d0*/  UIMAD.WIDE.U32 UR8, UR5, UR42, URZ ;  /* 0x0000002a050872a5 */ /* 0x000fe4000f8e00ff */
[----:B------:R-:W-:Y:S02]  /*56e0*/  USEL UR11, UR6, UR4, !UP2 ;  /* 0x00000004060b7287 */ /* 0x000fe4000d000000 */
[----:B------:R-:W-:Y:S02]  /*56f0*/  UIADD3 UR8, UPT, UPT, -UR5, URZ, URZ ;  /* 0x000000ff05087290 */ /* 0x000fe4000fffe1ff */
[----:B------:R-:W-:Y:S01]  /*5700*/  UIADD3 UR10, UPT, UPT, -UR11, URZ, URZ ;  /* 0x000000ff0b0a7290 */ /* 0x000fe2000fffe1ff */
[----:B------:R-:W-:Y:S01]  /*5710*/  @!UP0 UMOV UR4, UR9 ;  /* 0x0000000900048c82 */ /* 0x000fe20008000000 */
[----:B------:R-:W-:Y:S02]  /*5720*/  UIADD3 UR9, UPT, UPT, -UR6, URZ, URZ ;  /* 0x000000ff06097290 */ /* 0x000fe4000fffe1ff */
[----:B------:R-:W-:Y:S02]  /*5730*/  @!UP0 USHF.R.U32.HI UR4, URZ, UR43, UR4 ;  /* 0x0000002bff048299 */ /* 0x000fe40008011604 */
[----:B------:R-:W-:Y:S02]  /*5740*/  UIMAD UR10, UR40, UR10, UR6 ;  /* 0x0000000a280a72a4 */ /* 0x000fe4000f8e0206 */
[----:B------:R-:W-:Y:S04]  /*5750*/  @!UP0 USEL UR4, UR5, UR4, !UP2 ;  /* 0x0000000405048287 */ /* 0x000fe8000d000000 */
[----:B------:R-:W-:Y:S02]  /*5760*/  @!UP0 UIMAD UR10, UR7, UR10, UR4 ;  /* 0x0000000a070a82a4 */ /* 0x000fe4000f8e0204 */
[----:B------:R-:W-:Y:S02]  /*5770*/  @!UP0 UIADD3 UR11, UPT, UPT, UR11, -UR4, URZ ;  /* 0x800000040b0b8290 */ /* 0x000fe4000fffe0ff */
[----:B------:R-:W-:Y:S02]  /*5780*/  UIMAD UR7, UR41, UR8, UR38 ;  /* 0x00000008290772a4 */ /* 0x000fe4000f8e0226 */
[----:B------:R-:W-:Y:S02]  /*5790*/  @!UP0 UIMAD UR6, UR11, UR40, UR5 ;  /* 0x000000280b0682a4 */ /* 0x000fe4000f8e0205 */
[----:B------:R-:W-:Y:S01]  /*57a0*/  UIMAD UR4, UR54, UR9, UR37 ;  /* 0x00000009360472a4 */ /* 0x000fe2000f8e0225 */
[----:B------:R-:W-:Y:S02]  /*57b0*/  @!UP0 UMOV UR5, UR10 ;  /* 0x0000000a00058c82 */ /* 0x000fe40008000000 */
[----:B------:R-:W-:Y:S02]  /*57c0*/  UIMAD UR38, UR5, UR41, UR7 ;  /* 0x00000029052672a4 */ /* 0x000fe4000f8e0207 */
[----:B------:R-:W-:Y:S11]  /*57d0*/  UIMAD UR37, UR6, UR54, UR4 ;  /* 0x00000036062572a4 */ /* 0x000ff6000f8e0204 */
[----:B------:R-:W-:Y:S01]  /*57e0*/  @!UPT UIADD3 URZ, UPT, UPT, URZ, URZ, URZ ;  /* 0x000000fffffff290 */ /* 0x000fe2000fffe0ff */
.L_x_95:
[----:B------:R-:W-:Y:S01]  /*57f0*/  UISETP.NE.AND UP0, UPT, UR39, 0x1, UPT ;  /* 0x000000012700788c */ /* 0x000fe2000bf05270 */
[----:B------:R-:W-:Y:S10]  /*5800*/  IADD3 R81, PT, PT, R81, 0x1, RZ ;  /* 0x0000000151517810 */ /* 0x000ff40007ffe0ff */
[----:B------:R-:W2:Y:S01]  /*5810*/  @!UP0 LDCU.128 UR12, c[0x0][0xb10] ;  /* 0x00016200ff0c87ac */ /* 0x000ea20008000c00 */
[----:B------:R-:W3:Y:S01]  /*5820*/  @!UP0 LDCU UR5, c[0x0][0xb0c] ;  /* 0x00016180ff0587ac */ /* 0x000ee20008000800 */
[----:B------:R-:W4:Y:S01]  /*5830*/  @!UP0 LDCU UR10, c[0x0][0xb20] ;  /* 0x00016400ff0a87ac */ /* 0x000f220008000800 */
[----:B--2---:R-:W-:Y:S02]  /*5840*/  UIMAD.WIDE.U32 UR8, UR38, UR12, URZ ;  /* 0x0000000c260872a5 */ /* 0x004fe4000f8e00ff */
[----:B------:R-:W-:Y:S02]  /*5850*/  UIMAD.WIDE.U32 UR6, UR37, UR15, URZ ;  /* 0x0000000f250672a5 */ /* 0x000fe4000f8e00ff */
[----:B------:R-:W-:Y:S03]  /*5860*/  @!UP0 UISETP.NE.AND UP1, UPT, UR14, 0x1, UPT ;  /* 0x000000010e00888c */ /* 0x000fe6000bf25270 */
[----:B------:R-:W-:Y:S01]  /*5870*/  @!UP0 UMOV UR4, UR9 ;  /* 0x0000000900048c82 */ /* 0x000fe20008000000 */
[----:B---3--:R-:W-:Y:S02]  /*5880*/  @!UP0 UISETP.NE.AND UP2, UPT, UR5, 0x1, UPT ;  /* 0x000000010500888c */ /* 0x008fe4000bf45270 */
[----:B------:R-:W-:Y:S01]  /*5890*/  @!UP0 USHF.R.U32.HI UR4, URZ, UR13, UR4 ;  /* 0x0000000dff048299 */ /* 0x000fe20008011604 */
[----:B------:R-:W-:Y:S02]  /*58a0*/  @!UP0 UMOV UR6, UR7 ;  /* 0x0000000700068c82 */ /* 0x000fe40008000000 */
[----:B----4-:R-:W-:Y:S02]  /*58b0*/  @!UP0 USHF.R.U32.HI UR6, URZ, UR10, UR6 ;  /* 0x0000000aff068299 */ /* 0x010fe40008011606 */
[----:B------:R-:W-:Y:S02]  /*58c0*/  @!UP0 USEL UR7, UR38, UR4, !UP2 ;  /* 0x0000000426078287 */ /* 0x000fe4000d000000 */
[----:B------:R-:W-:Y:S04]  /*58d0*/  @!UP0 USEL UR6, UR37, UR6, !UP1 ;  /* 0x0000000625068287 */ /* 0x000fe8000c800000 */
[----:B------:R-:W-:Y:S02]  /*58e0*/  @!UP0 UIADD3 UR4, UPT, UPT, -UR7, UR6, URZ ;  /* 0x0000000607048290 */ /* 0x000fe4000fffe1ff */
[----:B------:R-:W-:Y:S02]  /*58f0*/  @!UP0 UIADD3 UR6, UPT, UPT, UR7, -UR6, URZ ;  /* 0x8000000607068290 */ /* 0x000fe4000fffe0ff */
[----:B------:R-:W-:Y:S02]  /*5900*/  @!UP0 UIMAD UR38, UR4, UR5, UR38 ;  /* 0x00000005042682a4 */ /* 0x000fe4000f8e0226 */
[----:B------:R-:W-:Y:S02]  /*5910*/  @!UP0 UIMAD UR37, UR6, UR14, UR37 ;  /* 0x0000000e062582a4 */ /* 0x000fe4000f8e0225 */
[----:B------:R-:W-:Y:S09]  /*5920*/  ULOP3.LUT UP0, URZ, UR56, 0x1b0, URZ, 0xc0, !UPT ;  /* 0x000001b038ff7892 */ /* 0x000ff2000f80c0ff */
[----:B------:R-:W-:Y:S05]  /*5930*/  BRA.U !UP0, `(.L_x_96) ;  /* 0x0000000108407547 */ /* 0x000fea000b800000 */
[----:B------:R-:W2:Y:S01]  /*5940*/  LDCU.64 UR8, c[0x4][0x80] ;  /* 0x01001000ff0877ac */ /* 0x000ea20008000a00 */
[----:B------:R-:W-:Y:S01]  /*5950*/  MOV R3, 0x0 ;  /* 0x0000000000037802 */ /* 0x000fe20000000f00 */
[----:B------:R-:W-:Y:S02]  /*5960*/  HFMA2 R12, -RZ, RZ, 0, 5.9604644775390625e-08 ;  /* 0x00000001ff0c7431 */ /* 0x000fe400000001ff */
[----:B------:R-:W-:Y:S02]  /*5970*/  IMAD.MOV.U32 R8, RZ, RZ, 0x70 ;  /* 0x00000070ff087424 */ /* 0x000fe400078e00ff */
[----:B------:R-:W-:Y:S01]  /*5980*/  IMAD.MOV.U32 R13, RZ, RZ, RZ ;  /* 0x000000ffff0d7224 */ /* 0x000fe200078e00ff */
[----:B------:R-:W3:Y:S01]  /*5990*/  LDCU.64 UR6, c[0x4][0x88] ;  /* 0x01001100ff0677ac */ /* 0x000ee20008000a00 */
[----:B------:R-:W4:Y:S01]  /*59a0*/  LDC.64 R2, c[0x4][R3] ;  /* 0x0100000003027b82 */ /* 0x000f220000000a00 */
[----:B------:R-:W1:Y:S01]  /*59b0*/  LDCU.64 UR4, c[0x4][0x8] ;  /* 0x01000100ff0477ac */ /* 0x000e620008000a00 */
[----:B--2---:R-:W-:Y:S01]  /*59c0*/  MOV R5, UR9 ;  /* 0x0000000900057c02 */ /* 0x004fe20008000f00 */
[----:B------:R-:W-:Y:S01]  /*59d0*/  IMAD.U32 R4, RZ, RZ, UR8 ;  /* 0x00000008ff047e24 */ /* 0x000fe2000f8e00ff */
[----:B---3--:R-:W-:Y:S01]  /*59e0*/  MOV R7, UR7 ;  /* 0x0000000700077c02 */ /* 0x008fe20008000f00 */
[----:B------:R-:W-:Y:S01]  /*59f0*/  IMAD.U32 R6, RZ, RZ, UR6 ;  /* 0x00000006ff067e24 */ /* 0x000fe2000f8e00ff */
[----:B-1----:R-:W-:Y:S01]  /*5a00*/  MOV R11, UR5 ;  /* 0x00000005000b7c02 */ /* 0x002fe20008000f00 */
[----:B------:R-:W-:Y:S02]  /*5a10*/  IMAD.U32 R10, RZ, RZ, UR4 ;  /* 0x00000004ff0a7e24 */ /* 0x000fe4000f8e00ff */
[----:B------:R-:W-:Y:S07]  /*5a20*/  LEPC R20, `(.L_x_96) ;  /* 0x000000001014794e */ /* 0x000fee0000000000 */
[----:B----45:R-:W-:Y:S05]  /*5a30*/  CALL.ABS.NOINC R2 ;  /* 0x0000000002007343 */ /* 0x030fea0003c00000 */
.L_x_96:
[----:B------:R-:W-:Y:S01]  /*5a40*/  LOP3.LUT P0, RZ, R85, 0x1b0, RZ, 0xc0, !PT ;  /* 0x000001b055ff7812 */ /* 0x000fe2000780c0ff */
[----:B------:R-:W-:Y:S11]  /*5a50*/  BSSY.RECONVERGENT B6, `(.L_x_97) ;  /* 0x0000013000067945 */ /* 0x000ff60003800200 */
[----:B------:R-:W-:Y:S01]  /*5a60*/  @!UPT UIADD3 URZ, UPT, UPT, URZ, URZ, URZ ;  /* 0x000000fffffff290 */ /* 0x000fe2000fffe0ff */
[----:B------:R-:W-:Y:S05]  /*5a70*/  @!P0 BRA `(.L_x_98) ;  /* 0x0000000000408947 */ /* 0x000fea0003800000 */
        /* <DEDUP_REMOVED lines=16> */
.L_x_98:
[----:B------:R-:W-:Y:S05]  /*5b80*/  BSYNC.RECONVERGENT B6 ;  /* 0x0000000000067941 */ /* 0x000fea0003800200 */
.L_x_97:
[----:B------:R-:W-:Y:S01]  /*5b90*/  ISETP.NE.U32.AND P3, PT, R74, RZ, PT ;  /* 0x000000ff4a00720c */ /* 0x000fe20003f65070 */
[----:B------:R-:W-:Y:S01]  /*5ba0*/  UISETP.NE.AND UP1, UPT, UR61, URZ, UPT ;  /* 0x000000ff3d00728c */ /* 0x000fe2000bf25270 */
[----:B------:R-:W-:Y:S02]  /*5bb0*/  ISETP.NE.U32.AND P4, PT, R70, RZ, PT ;  /* 0x000000ff4600720c */ /* 0x000fe40003f85070 */
[----:B------:R-:W-:Y:S02]  /*5bc0*/  ISETP.NE.AND.EX P3, PT, R75, RZ, PT, P3 ;  /* 0x000000ff4b00720c */ /* 0x000fe40003f65330 */
[----:B------:R-:W-:Y:S02]  /*5bd0*/  PLOP3.LUT P1, PT, PT, PT, PT, 0x8, 0x80 ;  /* 0x000000000080781c */ /* 0x000fe40003f2e170 */
[----:B------:R-:W-:Y:S02]  /*5be0*/  PLOP3.LUT P0, PT, PT, PT, UP1, 0x80, 0x8 ;  /* 0x000000000008781c */ /* 0x000fe40003f0f018 */
[----:B------:R-:W-:Y:S02]  /*5bf0*/  ISETP.NE.AND.EX P4, PT, R71, RZ, PT, P4 ;  /* 0x000000ff4700720c */ /* 0x000fe40003f85340 */
[----:B------:R-:W2:Y:S09]  /*5c00*/  @UP1 LDCU.64 UR4, c[0x0][0x888] ;  /* 0x00011100ff0417ac */ /* 0x000eb20008000a00 */
[----:B------:R-:W-:Y:S01]  /*5c10*/  @P0 PLOP3.LUT P1, PT, P3, PT, PT, 0x80, 0x8 ;  /* 0x000000000008081c */ /* 0x000fe20001f2f070 */
[----:B--2---:R-:W-:Y:S04]  /*5c20*/  @UP1 UISETP.NE.U32.AND UP0, UPT, UR4, URZ, UPT ;  /* 0x000000ff0400128c */ /* 0x004fe8000bf05070 */
[----:B------:R-:W-:Y:S04]  /*5c30*/  @UP1 UISETP.NE.AND.EX UP0, UPT, UR5, URZ, UPT, UP0 ;  /* 0x000000ff0500128c */ /* 0x000fe8000bf05300 */
[----:B------:R-:W-:Y:S01]  /*5c40*/  @UP1 USEL UR4, URZ, 0xffffffff, UP0 ;  /* 0xffffffffff041887 */ /* 0x000fe20008000000 */
[----:B------:R-:W-:Y:S11]  /*5c50*/  @!P3 BRA `(.L_x_99) ;  /* 0x000000000030b947 */ /* 0x000ff60003800000 */
        /* <DEDUP_REMOVED lines=12> */
.L_x_99:
[----:B------:R-:W-:Y:S05]  /*5d20*/  @!P4 BRA `(.L_x_100) ;  /* 0x000000000024c947 */ /* 0x000fea0003800000 */
[----:B------:R-:W-:Y:S01]  /*5d30*/  ISETP.NE.U32.AND P2, PT, R68, RZ, PT ;  /* 0x000000ff4400720c */ /* 0x000fe20003f45070 */
[----:B------:R-:W2:Y:S03]  /*5d40*/  LDCU.64 UR6, c[0x0][0x358] ;  /* 0x00006b00ff0677ac */ /* 0x000ea60008000a00 */
[----:B------:R-:W-:Y:S11]  /*5d50*/  ISETP.NE.AND.EX P2, PT, R69, RZ, PT, P2 ;  /* 0x000000ff4500720c */ /* 0x000ff60003f45320 */
[----:B------:R-:W-:Y:S02]  /*5d60*/  @!UPT UIADD3 URZ, UPT, UPT, URZ, URZ, URZ ;  /* 0x000000fffffff290 */ /* 0x000fe4000fffe0ff */
[----:B------:R-:W4:Y:S01]  /*5d70*/  @P2 LDC.64 R2, c[0x0][0x8a8] ;  /* 0x00022a00ff022b82 */ /* 0x000f220000000a00 */
[----:B-1----:R-:W-:Y:S04]  /*5d80*/  @P2 IMAD R0, R70, UR36, RZ ;  /* 0x0000002446002c24 */ /* 0x002fe8000f8e02ff */
[----:B----4-:R-:W-:Y:S05]  /*5d90*/  @P2 IMAD.WIDE R2, R0, 0x4, R2 ;  /* 0x0000000400022825 */ /* 0x010fea00078e0202 */
[----:B--2--5:R2:W5:Y:S02]  /*5da0*/  @P2 LDG.E R38, desc[UR6][R2.64] ;  /* 0x0000000602262981 */ /* 0x024564000c1e1900 */
[----:B--2---:R-:W4:Y:S02]  /*5db0*/  @!P2 LDC R38, c[0x0][0x8a0] ;  /* 0x00022800ff26ab82 */ /* 0x004f240000000800 */
.L_x_100:
[----:B---3-5:R-:W-:Y:S01]  /*5dc0*/  @P0 FSETP.NEU.AND P4, PT, R39, RZ, PT ;  /* 0x000000ff2700020b */ /* 0x028fe20003f8d000 */
[----:B-1----:R-:W-:Y:S01]  /*5dd0*/  IMAD.U32 R0, RZ, RZ, UR4 ;  /* 0x00000004ff007e24 */ /* 0x002fe2000f8e00ff */
[----:B------:R-:W-:Y:S01]  /*5de0*/  @P0 LOP3.LUT P2, RZ, R79, 0xff, RZ, 0xc0, !PT ;  /* 0x000000ff4fff0812 */ /* 0x000fe2000784c0ff */
[----:B------:R-:W-:Y:S01]  /*5df0*/  BSSY B1, `(.L_x_101) ;  /* 0x0000039000017945 */ /* 0x000fe20003800000 */
[----:B------:R-:W-:Y:S02]  /*5e00*/  @P0 SEL R2, RZ, 0xffffffff, P4 ;  /* 0xffffffffff020807 */ /* 0x000fe40002000000 */
[----:B------:R-:W-:Y:S02]  /*5e10*/  CS2R R66, SRZ ;  /* 0x0000000000427805 */ /* 0x000fe4000001ff00 */
[----:B------:R-:W-:Y:S02]  /*5e20*/  LEA R22, R36, UR44, 0x3 ;  /* 0x0000002c24167c11 */ /* 0x000fe4000f8e18ff */
[----:B------:R-:W-:Y:S02]  /*5e30*/  CS2R R64, SRZ ;  /* 0x0000000000407805 */ /* 0x000fe4000001ff00 */
[----:B------:R-:W-:Y:S02]  /*5e40*/  @P1 SEL R2, R0, R2, !P2 ;  /* 0x0000000200021207 */ /* 0x000fe40005000000 */
[----:B------:R-:W-:Y:S02]  /*5e50*/  CS2R R18, SRZ ;  /* 0x0000000000127805 */ /* 0x000fe4000001ff00 */
[----:B------:R-:W-:Y:S02]  /*5e60*/  SHF.L.U32 R3, R84, 0x1f, RZ ;  /* 0x0000001f54037819 */ /* 0x000fe400000006ff */
[----:B------:R-:W-:Y:S02]  /*5e70*/  CS2R R16, SRZ ;  /* 0x0000000000107805 */ /* 0x000fe4000001ff00 */
[----:B------:R-:W-:Y:S02]  /*5e80*/  @P0 LOP3.LUT R2, R2, 0x1, RZ, 0xc0, !PT ;  /* 0x0000000102020812 */ /* 0x000fe400078ec0ff */
[----:B------:R-:W-:Y:S02]  /*5e90*/  PLOP3.LUT P5, PT, PT, PT, PT, 0x8, 0x80 ;  /* 0x000000000080781c */ /* 0x000fe40003fae170 */
[----:B------:R-:W-:Y:S02]  /*5ea0*/  ISETP.NE.U32.OR P1, PT, R2, 0x1, !P0 ;  /* 0x000000010200780c */ /* 0x000fe40004725470 */
[----:B------:R-:W-:Y:S11]  /*5eb0*/  LEA.HI R2, R36, R36, RZ, 0x1 ;  /* 0x0000002424027211 */ /* 0x000ff600078f08ff */
[----:B------:R-:W-:Y:S04]  /*5ec0*/  @P1 SHF.L.U32 R0, R82, 0x1f, RZ ;  /* 0x0000001f52001819 */ /* 0x000fe800000006ff */
[----:B------:R1:W2:Y:S01]  /*5ed0*/  @P1 SYNCS.PHASECHK.TRANS64.TRYWAIT P0, [UR44+0xd0], R0 ;  /* 0x0000d000ff0015a7 */ /* 0x0002a2000800112c */
[----:B------:R3:W3:Y:S01]  /*5ee0*/  SYNCS.PHASECHK.TRANS64.TRYWAIT P4, [R22+URZ+0x110], R3 ;  /* 0x00011003160075a7 */ /* 0x0006e200080811ff */
[C---:B-1----:R-:W-:Y:S01]  /*5ef0*/  IMAD.SHL.U32 R0, R2.reuse, 0x20, RZ ;  /* 0x0000002002007824 */ /* 0x042fe200078e00ff */
[----:B------:R-:W-:Y:S04]  /*5f00*/  LOP3.LUT R2, R2, 0xffe, RZ, 0xc0, !PT ;  /* 0x00000ffe02027812 */ /* 0x000fe800078ec0ff */
[----:B------:R-:W-:Y:S01]  /*5f10*/  LOP3.LUT R0, R0, 0xffffffc0, RZ, 0xc0, !PT ;  /* 0xffffffc000007812 */ /* 0x000fe200078ec0ff */
[----:B------:R-:W-:Y:S04]  /*5f20*/  IMAD.IADD R2, R36, 0x1, -R2 ;  /* 0x0000000124027824 */ /* 0x000fe800078e0a02 */
[----:B------:R-:W-:Y:S04]  /*5f30*/  IMAD.IADD R0, R37, 0x1, R0 ;  /* 0x0000000125007824 */ /* 0x000fe800078e0200 */
[----:B------:R-:W-:Y:S01]  /*5f40*/  IMAD R2, R2, 0x100000, R0 ;  /* 0x0010000002027824 */ /* 0x000fe200078e0200 */
[----:B--2---:R-:W-:Y:S01]  /*5f50*/  @P1 PLOP3.LUT P5, PT, P0, PT, PT, 0x8, 0x80 ;  /* 0x000000000080181c */ /* 0x004fe200007ae170 */
[----:B------:R-:W-:Y:S01]  /*5f60*/  @!UPT UIADD3 URZ, UPT, UPT, URZ, URZ, URZ ;  /* 0x000000fffffff290 */ /* 0x000fe2000fffe0ff */
[----:B---3--:R-:W-:Y:S11]  /*5f70*/  @!P1 BRA `(.L_x_102) ;  /* 0x0000000000809947 */ /* 0x008ff60003800000 */
[----:B------:R-:W-:Y:S01]  /*5f80*/  ISETP.NE.U32.AND P0, PT, RZ, UR58, PT ;  /* 0x0000003aff007c0c */ /* 0x000fe2000bf05070 */
[----:B------:R-:W-:Y:S01]  /*5f90*/  BSSY B0, `(.L_x_103) ;  /* 0x0000012000007945 */ /* 0x000fe20003800000 */
[----:B------:R-:W-:Y:S02]  /*5fa0*/  FSETP.NEU.AND P2, PT, R39, RZ, PT ;  /* 0x000000ff2700720b */ /* 0x000fe40003f4d000 */
[----:B------:R-:W-:Y:S02]  /*5fb0*/  CS2R R18, SRZ ;  /* 0x0000000000127805 */ /* 0x000fe4000001ff00 */
[----:B------:R-:W-:Y:S02]  /*5fc0*/  ISETP.NE.AND.EX P0, PT, RZ, UR59, PT, P0 ;  /* 0x0000003bff007c0c */ /* 0x000fe4000bf05300 */
[----:B------:R-:W-:Y:S02]  /*5fd0*/  CS2R R16, SRZ ;  /* 0x0000000000107805 */ /* 0x000fe4000001ff00 */
[----:B------:R-:W-:Y:S02]  /*5fe0*/  LOP3.LUT P1, RZ, R79, 0xff, RZ, 0xc0, !PT ;  /* 0x000000ff4fff7812 */ /* 0x000fe4000782c0ff */
[----:B------:R-:W-:Y:S02]  /*5ff0*/  CS2R R66, SRZ ;  /* 0x0000000000427805 */ /* 0x000fe4000001ff00 */
[----:B------:R-:W-:Y:S02]  /*6000*/  SEL R0, RZ, 0xffffffff, P2 ;  /* 0xffffffffff007807 */ /* 0x000fe40001000000 */
[----:B------:R-:W-:Y:S02]  /*6010*/  CS2R R64, SRZ ;  /* 0x0000000000407805 */ /* 0x000fe4000001ff00 */
[----:B------:R-:W-:Y:S04]  /*6020*/  SEL R4, RZ, 0xffffffff, P0 ;  /* 0xffffffffff047807 */ /* 0x000fe80000000000 */
[----:B------:R-:W-:Y:S04]  /*6030*/  @P3 SEL R0, R4, R0, !P1 ;  /* 0x0000000004003207 */ /* 0x000fe80004800000 */
[----:B------:R-:W-:Y:S04]  /*6040*/  LOP3.LUT R0, R0, 0x1, RZ, 0xc0, !PT ;  /* 0x0000000100007812 */ /* 0x000fe800078ec0ff */
[----:B------:R-:W-:Y:S01]  /*6050*/  ISETP.NE.U32.AND P0, PT, R0, 0x1, PT ;  /* 0x000000010000780c */ /* 0x000fe20003f05070 */
[----:B------:R-:W-:Y:S01]  /*6060*/  @!UPT UIADD3 URZ, UPT, UPT, URZ, URZ, URZ ;  /* 0x000000fffffff290 */ /* 0x000fe2000fffe0ff */
[----:B------:R-:W-:Y:S11]  /*6070*/  @!P5 BRA `(.L_x_104) ;  /* 0x00000000000cd947 */ /* 0x000ff60003800000 */
[----:B------:R-:W-:Y:S04]  /*6080*/  SHF.L.U32 R4, R82, 0x1f, RZ ;  /* 0x0000001f52047819 */ /* 0x000fe800000006ff */
[----:B------:R-:W1:Y:S02]  /*6090*/  SYNCS.PHASECHK.TRANS64.TRYWAIT P1, [UR44+0xd0], R4 ;  /* 0x0000d004ff0075a7 */ /* 0x000e64000802112c */
[----:B-1----:R-:W-:Y:S05]  /*60a0*/  @!P1 BRA `(.L_x_105) ;  /* 0x0000001800289947 */ /* 0x002fea0003800000 */
.L_x_104:
[----:B------:R-:W-:Y:S05]  /*60b0*/  BSYNC B0 ;  /* 0x0000000000007941 */ /* 0x000fea0003800000 */
.L_x_103:
[----:B------:R2:W3:Y:S01]  /*60c0*/  @P0 LDS.128 R16, [R78+UR44+0x200] ;  /* 0x0002002c4e100984 */ /* 0x0004e20008000c00 */
[----:B------:R-:W-:Y:S01]  /*60d0*/  UIADD3 UR4, UPT, UPT, UR44, 0xd8, URZ ;  /* 0x000000d82c047890 */ /* 0x000fe2000fffe0ff */
[----:B------:R-:W-:Y:S02]  /*60e0*/  LOP3.LUT R82, R82, 0x1, RZ, 0x3c, !PT ;  /* 0x0000000152527812 */ /* 0x000fe400078e3cff */
[----:B------:R2:W1:Y:S01]  /*60f0*/  @P0 LDS.128 R64, [R77+0x10] ;  /* 0x000010004d400984 */ /* 0x0004620000000c00 */
[----:B------:R-:W-:Y:S01]  /*6100*/  UPRMT UR4, UR48, 0x654, UR4 ;  /* 0x0000065430047896 */ /* 0x000fe20008000004 */
[----:B------:R-:W-:Y:S01]  /*6110*/  @!PT LDS RZ, [RZ] ;  /* 0x00000000fffff984 */ /* 0x000fe20000000800 */
[----:B------:R-:W-:Y:S01]  /*6120*/  @!PT LDS RZ, [RZ] ;  /* 0x00000000fffff984 */ /* 0x000fe20000000800 */
[----:B------:R-:W-:Y:S01]  /*6130*/  @!PT LDS RZ, [RZ] ;  /* 0x00000000fffff984 */ /* 0x000fe20000000800 */
[----:B------:R-:W-:Y:S01]  /*6140*/  @!PT LDS RZ, [RZ] ;  /* 0x00000000fffff984 */ /* 0x000fe20000000800 */
[----:B------:R5:W-:Y:S06]  /*6150*/  MEMBAR.ALL.CTA ;  /* 0x0000000000007992 */ /* 0x000bec0000008000 */
[----:B-----5:R-:W5:Y:S02]  /*6160*/  FENCE.VIEW.ASYNC.S ;  /* 0x00000000000073c6 */ /* 0x020f640000000000 */
[----:B-----5:R-:W-:Y:S03]  /*6170*/  SYNCS.ARRIVE.TRANS64.RED.A1T0 RZ, [UR4], RZ ;  /* 0x000000ffffff79a7 */ /* 0x020fe60008100404 */
.L_x_102:
[----:B------:R-:W-:Y:S05]  /*6180*/  BSYNC B1 ;  /* 0x0000000000017941 */ /* 0x000fea0003800000 */
.L_x_101:
[----:B-1----:R-:W-:Y:S04]  /*6190*/  SHF.R.U32.HI R0, RZ, 0x15, R2 ;  /* 0x00000015ff007819 */ /* 0x002fe80000011602 */
[----:B------:R-:W-:Y:S01]  /*61a0*/  LOP3.LUT P0, RZ, R0, 0x3, R80, 0x48, !PT ;  /* 0x0000000300ff7812 */ /* 0x000fe20007804850 */
[----:B------:R-:W-:Y:S01]  /*61b0*/  @!UPT UIADD3 URZ, UPT, UPT, URZ, URZ, URZ ;  /* 0x000000fffffff290 */ /* 0x000fe2000fffe0ff */
[----:B------:R-:W-:Y:S11]  /*61c0*/  @P4 BRA `(.L_x_106) ;  /* 0x0000000000084947 */ /* 0x000ff60003800000 */
[----:B------:R-:W1:Y:S02]  /*61d0*/  SYNCS.PHASECHK.TRANS64.TRYWAIT P1, [R22+URZ+0x110], R3 ;  /* 0x00011003160075a7 */ /* 0x000e6400080211ff */
[----:B-1----:R-:W-:Y:S05]  /*61e0*/  @!P1 BRA `(.L_x_107) ;  /* 0x0000001400f09947 */ /* 0x002fea0003800000 */
.L_x_106:
[----:B------:R-:W-:Y:S05]  /*61f0*/  @!P0 BRA `(.L_x_108) ;  /* 0x0000000000408947 */ /* 0x000fea0003800000 */
[----:B------:R-:W1:Y:S01]  /*6200*/  LDCU.64 UR8, c[0x4][0x70] ;  /* 0x01000e00ff0877ac */ /* 0x000e620008000a00 */
[----:B------:R-:W-:Y:S01]  /*6210*/  MOV R15, 0x0 ;  /* 0x00000000000f7802 */ /* 0x000fe20000000f00 */
[----:B------:R-:W-:Y:S02]  /*6220*/  HFMA2 R12, -RZ, RZ, 0, 5.9604644775390625e-08 ;  /* 0x00000001ff0c7431 */ /* 0x000fe400000001ff */
[----:B------:R-:W-:Y:S02]  /*6230*/  IMAD.MOV.U32 R8, RZ, RZ, 0x192 ;  /* 0x00000192ff087424 */ /* 0x000fe400078e00ff */
[----:B------:R-:W-:Y:S01]  /*6240*/  IMAD.MOV.U32 R13, RZ, RZ, RZ ;  /* 0x000000ffff0d7224 */ /* 0x000fe200078e00ff */
[----:B------:R-:W5:Y:S01]  /*6250*/  LDCU.64 UR6, c[0x4][0x78] ;  /* 0x01000f00ff0677ac */ /* 0x000f620008000a00 */
[----:B------:R-:W2:Y:S01]  /*6260*/  LDC.64 R14, c[0x4][R15] ;  /* 0x010000000f0e7b82 */ /* 0x000ea20000000a00 */
[----:B------:R-:W3:Y:S01]  /*6270*/  LDCU.64 UR4, c[0x4][0x10] ;  /* 0x01000200ff0477ac */ /* 0x000ee20008000a00 */
[----:B-1----:R-:W-:Y:S01]  /*6280*/  MOV R5, UR9 ;  /* 0x0000000900057c02 */ /* 0x002fe20008000f00 */
[----:B------:R-:W-:Y:S01]  /*6290*/  IMAD.U32 R4, RZ, RZ, UR8 ;  /* 0x00000008ff047e24 */ /* 0x000fe2000f8e00ff */
[----:B-----5:R-:W-:Y:S01]  /*62a0*/  MOV R7, UR7 ;  /* 0x0000000700077c02 */ /* 0x020fe20008000f00 */
[----:B------:R-:W-:Y:S01]  /*62b0*/  IMAD.U32 R6, RZ, RZ, UR6 ;  /* 0x00000006ff067e24 */ /* 0x000fe2000f8e00ff */
[----:B---3--:R-:W-:Y:S01]  /*62c0*/  MOV R11, UR5 ;  /* 0x00000005000b7c02 */ /* 0x008fe20008000f00 */
[----:B------:R-:W-:Y:S02]  /*62d0*/  IMAD.U32 R10, RZ, RZ, UR4 ;  /* 0x00000004ff0a7e24 */ /* 0x000fe4000f8e00ff */
[----:B------:R-:W-:Y:S07]  /*62e0*/  LEPC R20, `(.L_x_108) ;  /* 0x000000001014794e */ /* 0x000fee0000000000 */
[----:B--2-4-:R-:W-:Y:S05]  /*62f0*/  CALL.ABS.NOINC R14 ;  /* 0x000000000e007343 */ /* 0x014fea0003c00000 */
.L_x_108:
[----:B------:R-:W-:Y:S01]  /*6300*/  LOP3.LUT P0, RZ, R76, 0x60, RZ, 0xc0, !PT ;  /* 0x000000604cff7812 */ /* 0x000fe2000780c0ff */
[----:B------:R-:W-:Y:S05]  /*6310*/  WARPSYNC.ALL ;  /* 0x0000000000007948 */ /* 0x000fea0003800000 */
[----:B------:R-:W-:Y:S01]  /*6320*/  R2UR UR4, R2 ;  /* 0x00000000020472ca */ /* 0x000fe200000e0000 */
[----:B------:R-:W-:Y:S01]  /*6330*/  BSSY.RECONVERGENT B0, `(.L_x_109) ;  /* 0x000009f000007945 */ /* 0x000fe20003800200 */
[-C--:B---3--:R-:W-:Y:S02]  /*6340*/  F2FP.F16.E5M2.UNPACK_B R2, R16.reuse ;  /* 0x00000010ff02723e */ /* 0x088fe400020004ff */
[----:B------:R-:W-:Y:S02]  /*6350*/  F2FP.F16.E5M2.UNPACK_B R16, R16.H1 ;  /* 0x00000010ff10723e */ /* 0x000fe400030004ff */
[----:B------:R-:W-:Y:S01]  /*6360*/  R2UR UR5, R22 ;  /* 0x00000000160572ca */ /* 0x000fe200000e0000 */
[----:B------:R-:W-:Y:S01]  /*6370*/  HADD2.F32 R0, -RZ, R2.H0_H0 ;  /* 0x20000002ff007230 */ /* 0x000fe20000004100 */
[-C--:B------:R-:W-:Y:S01]  /*6380*/  F2FP.F16.E5M2.UNPACK_B R42, R17.reuse ;  /* 0x00000011ff2a723e */ /* 0x080fe200020004ff */
[--C-:B------:R-:W-:Y:S01]  /*6390*/  HADD2.F32 R3, -RZ, R16.reuse.H0_H0 ;  /* 0x20000010ff037230 */ /* 0x100fe20000004100 */
[----:B------:R-:W-:Y:S01]  /*63a0*/  F2FP.F16.E5M2.UNPACK_B R44, R17.H1 ;  /* 0x00000011ff2c723e */ /* 0x000fe200030004ff */
[----:B------:R-:W-:Y:S01]  /*63b0*/  HADD2.F32 R40, -RZ, R16.H1_H1 ;  /* 0x30000010ff287230 */ /* 0x000fe20000004100 */
[-C--:B------:R-:W-:Y:S01]  /*63c0*/  F2FP.F16.E5M2.UNPACK_B R46, R18.reuse ;  /* 0x00000012ff2e723e */ /* 0x080fe200020004ff */
[----:B------:R-:W-:Y:S01]  /*63d0*/  HADD2.F32 R2, -RZ, R2.H1_H1 ;  /* 0x30000002ff027230 */ /* 0x000fe20000004100 */
[----:B------:R-:W-:Y:S01]  /*63e0*/  F2FP.F16.E5M2.UNPACK_B R48, R18.H1 ;  /* 0x00000012ff30723e */ /* 0x000fe200030004ff */
[--C-:B------:R-:W-:Y:S01]  /*63f0*/  HADD2.F32 R41, -RZ, R42.reuse.H0_H0 ;  /* 0x2000002aff297230 */ /* 0x100fe20000004100 */
[-C--:B------:R-:W-:Y:S01]  /*6400*/  F2FP.F16.E5M2.UNPACK_B R50, R19.reuse ;  /* 0x00000013ff32723e */ /* 0x080fe200020004ff */
[----:B------:R-:W-:Y:S01]  /*6410*/  HADD2.F32 R42, -RZ, R42.H1_H1 ;  /* 0x3000002aff2a7230 */ /* 0x000fe20000004100 */
[----:B------:R-:W-:Y:S01]  /*6420*/  F2FP.F16.E5M2.UNPACK_B R52, R19.H1 ;  /* 0x00000013ff34723e */ /* 0x000fe200030004ff */
[----:B------:R-:W-:Y:S01]  /*6430*/  HADD2.F32 R43, -RZ, R44.H0_H0 ;  /* 0x2000002cff2b7230 */ /* 0x000fe20000004100 */
[----:B------:R-:W-:Y:S01]  /*6440*/  LDTM.16dp32bit_t0_t15.x32 R4, tmem[UR4] ;  /* 0x00000004000479ee */ /* 0x000fe20008a80000 */
[----:B------:R-:W1:Y:S01]  /*6450*/  LDTM.16dp32bit_t16_t31.x32 R4, tmem[UR4+0x20] ;  /* 0x00002004000479ee */ /* 0x000e620008aa0000 */
[----:B------:R-:W-:Y:S01]  /*6460*/  NOP ;  /* 0x0000000000007918 */ /* 0x000fe20000000000 */
[----:B------:R-:W-:Y:S01]  /*6470*/  UIADD3 UR4, UPT, UPT, UR5, 0x130, URZ ;  /* 0x0000013005047890 */ /* 0x000fe2000fffe0ff */
[--C-:B------:R-:W-:Y:S01]  /*6480*/  HADD2.F32 R45, -RZ, R46.reuse.H0_H0 ;  /* 0x2000002eff2d7230 */ /* 0x100fe20000004100 */
[----:B------:R-:W-:Y:S01]  /*6490*/  F2FP.F16.E5M2.UNPACK_B R54, R64 ;  /* 0x00000040ff36723e */ /* 0x000fe200020004ff */
[----:B------:R-:W-:Y:S01]  /*64a0*/  HADD2.F32 R46, -RZ, R46.H1_H1 ;  /* 0x3000002eff2e7230 */ /* 0x000fe20000004100 */
[----:B------:R-:W-:Y:S01]  /*64b0*/  UPRMT UR4, UR48, 0x654, UR4 ;  /* 0x0000065430047896 */ /* 0x000fe20008000004 */
[--C-:B------:R-:W-:Y:S01]  /*64c0*/  HADD2.F32 R49, -RZ, R50.reuse.H0_H0 ;  /* 0x20000032ff317230 */ /* 0x100fe20000004100 */
[-C--:B------:R-:W-:Y:S01]  /*64d0*/  F2FP.F16.E5M2.UNPACK_B R58, R65.reuse ;  /* 0x00000041ff3a723e */ /* 0x080fe200020004ff */
[----:B------:R-:W-:Y:S01]  /*64e0*/  HADD2.F32 R50, -RZ, R50.H1_H1 ;  /* 0x30000032ff327230 */ /* 0x000fe20000004100 */
[----:B------:R-:W-:Y:S01]  /*64f0*/  F2FP.F16.E5M2.UNPACK_B R62, R66 ;  /* 0x00000042ff3e723e */ /* 0x000fe200020004ff */
[--C-:B------:R-:W-:Y:S01]  /*6500*/  HADD2.F32 R53, -RZ, R54.reuse.H0_H0 ;  /* 0x20000036ff357230 */ /* 0x100fe20000004100 */
[----:B------:R-:W-:Y:S01]  /*6510*/  F2FP.F16.E5M2.UNPACK_B R56, R64.H1 ;  /* 0x00000040ff38723e */ /* 0x000fe200030004ff */
[----:B------:R-:W-:Y:S01]  /*6520*/  HADD2.F32 R54, -RZ, R54.H1_H1 ;  /* 0x30000036ff367230 */ /* 0x000fe20000004100 */
[----:B------:R-:W-:Y:S01]  /*6530*/  F2FP.F16.E5M2.UNPACK_B R60, R65.H1 ;  /* 0x00000041ff3c723e */ /* 0x000fe200030004ff */
[----:B-1----:R-:W-:Y:S01]  /*6540*/  SYNCS.ARRIVE.TRANS64.RED.A1T0 RZ, [UR4], RZ ;  /* 0x000000ffffff79a7 */ /* 0x002fe20008100404 */
[--C-:B------:R-:W-:Y:S01]  /*6550*/  HADD2.F32 R57, -RZ, R58.reuse.H0_H0 ;  /* 0x2000003aff397230 */ /* 0x100fe20000004100 */
[-C--:B------:R-:W-:Y:S01]  /*6560*/  F2FP.F16.E5M2.UNPACK_B R65, R67.reuse ;  /* 0x00000043ff41723e */ /* 0x080fe200020004ff */
[----:B------:R-:W-:Y:S01]  /*6570*/  HADD2.F32 R58, -RZ, R58.H1_H1 ;  /* 0x3000003aff3a7230 */ /* 0x000fe20000004100 */
[----:B------:R-:W-:Y:S01]  /*6580*/  F2FP.F16.E5M2.UNPACK_B R64, R66.H1 ;  /* 0x00000042ff40723e */ /* 0x000fe200030004ff */
[--C-:B------:R-:W-:Y:S01]  /*6590*/  HADD2.F32 R61, -RZ, R62.reuse.H0_H0 ;  /* 0x2000003eff3d7230 */ /* 0x100fe20000004100 */
[----:B------:R-:W-:Y:S01]  /*65a0*/  F2FP.F16.E5M2.UNPACK_B R67, R67.H1 ;  /* 0x00000043ff43723e */ /* 0x000fe200030004ff */
[----:B------:R-:W-:Y:S01]  /*65b0*/  HADD2.F32 R62, -RZ, R62.H1_H1 ;  /* 0x3000003eff3e7230 */ /* 0x000fe20000004100 */
[----:B------:R-:W-:Y:S01]  /*65c0*/  IADD3 R36, PT, PT, R36, 0x1, RZ ;  /* 0x0000000124247810 */ /* 0x000fe20007ffe0ff */
[C---:B----4-:R-:W-:Y:S01]  /*65d0*/  FMUL R4, R38.reuse, R4 ;  /* 0x0000000426047220 */ /* 0x050fe20000400000 */
[C---:B------:R-:W-:Y:S01]  /*65e0*/  FMUL R5, R38.reuse, R5 ;  /* 0x0000000526057220 */ /* 0x040fe20000400000 */
[C---:B------:R-:W-:Y:S01]  /*65f0*/  FMUL R8, R38.reuse, R8 ;  /* 0x0000000826087220 */ /* 0x040fe20000400000 */
[C---:B------:R-:W-:Y:S01]  /*6600*/  FMUL R9, R38.reuse, R9 ;  /* 0x0000000926097220 */ /* 0x040fe20000400000 */
[C---:B------:R-:W-:Y:S01]  /*6610*/  FFMA R4, R39.reuse, R0, R4 ;  /* 0x0000000027047223 */ /* 0x040fe20000000004 */
[C---:B------:R-:W-:Y:S01]  /*6620*/  FFMA R5, R39.reuse, R2, R5 ;  /* 0x0000000227057223 */ /* 0x040fe20000000005 */
[C---:B------:R-:W-:Y:S01]  /*6630*/  FMUL R12, R38.reuse, R12 ;  /* 0x0000000c260c7220 */ /* 0x040fe20000400000 */
        /* <DEDUP_REMOVED lines=10> */
[----:B------:R-:W-:Y:S02]  /*66e0*/  HADD2.F32 R44, -RZ, R44.H1_H1 ;  /* 0x3000002cff2c7230 */ /* 0x000fe40000004100 */
[C---:B------:R-:W-:Y:S01]  /*66f0*/  FMUL R10, R38.reuse, R10 ;  /* 0x0000000a260a7220 */ /* 0x040fe20000400000 */
[C---:B------:R-:W-:Y:S01]  /*6700*/  FFMA R6, R39.reuse, R3, R6 ;  /* 0x0000000327067223 */ /* 0x040fe20000000006 */
[C---:B------:R-:W-:Y:S01]  /*6710*/  FFMA R7, R39.reuse, R40, R7 ;  /* 0x0000002827077223 */ /* 0x040fe20000000007 */
[C---:B------:R-:W-:Y:S01]  /*6720*/  FFMA R8, R39.reuse, R41, R8 ;  /* 0x0000002927087223 */ /* 0x040fe20000000008 */
[C---:B------:R-:W-:Y:S01]  /*6730*/  FFMA R9, R39.reuse, R42, R9 ;  /* 0x0000002a27097223 */ /* 0x040fe20000000009 */
[----:B------:R-:W-:Y:S01]  /*6740*/  FFMA R10, R39, R43, R10 ;  /* 0x0000002b270a7223 */ /* 0x000fe2000000000a */
[--C-:B------:R-:W-:Y:S01]  /*6750*/  HADD2.F32 R40, -RZ, R65.reuse.H0_H0 ;  /* 0x20000041ff287230 */ /* 0x100fe20000004100 */
[----:B------:R-:W-:Y:S01]  /*6760*/  F2FP.SATFINITE.E5M2.F32.PACK_AB_MERGE_C R86, R7, R6, RZ ;  /* 0x000000060756723e */ /* 0x000fe200048060ff */
[C---:B------:R-:W-:Y:S01]  /*6770*/  FMUL R7, R38.reuse, R24 ;  /* 0x0000001826077220 */ /* 0x040fe20000400000 */
[C---:B------:R-:W-:Y:S01]  /*6780*/  FMUL R24, R38.reuse, R29 ;  /* 0x0000001d26187220 */ /* 0x040fe20000400000 */
[C---:B------:R-:W-:Y:S01]  /*6790*/  FMUL R29, R38.reuse, R34 ;  /* 0x00000022261d7220 */ /* 0x040fe20000400000 */
[----:B------:R-:W-:Y:S02]  /*67a0*/  HADD2.F32 R65, -RZ, R65.H1_H1 ;  /* 0x30000041ff417230 */ /* 0x000fe40000004100 */
[C---:B------:R-:W-:Y:S01]  /*67b0*/  FMUL R11, R38.reuse, R11 ;  /* 0x0000000b260b7220 */ /* 0x040fe20000400000 */
[--C-:B------:R-:W-:Y:S02]  /*67c0*/  HADD2.F32 R47, -RZ, R48.reuse.H0_H0 ;  /* 0x20000030ff2f7230 */ /* 0x100fe40000004100 */
[C---:B------:R-:W-:Y:S01]  /*67d0*/  FMUL R14, R38.reuse, R14 ;  /* 0x0000000e260e7220 */ /* 0x040fe20000400000 */
[----:B------:R-:W-:Y:S02]  /*67e0*/  HADD2.F32 R48, -RZ, R48.H1_H1 ;  /* 0x30000030ff307230 */ /* 0x000fe40000004100 */
[C---:B------:R-:W-:Y:S01]  /*67f0*/  FFMA R11, R39.reuse, R44, R11 ;  /* 0x0000002c270b7223 */ /* 0x040fe2000000000b */
[C---:B------:R-:W-:Y:S01]  /*6800*/  FFMA R12, R39.reuse, R45, R12 ;  /* 0x0000002d270c7223 */ /* 0x040fe2000000000c */
[C---:B------:R-:W-:Y:S01]  /*6810*/  FFMA R13, R39.reuse, R46, R13 ;  /* 0x0000002e270d7223 */ /* 0x040fe2000000000d */
[----:B------:R-:W-:Y:S01]  /*6820*/  FFMA R14, R39, R47, R14 ;  /* 0x0000002f270e7223 */ /* 0x000fe2000000000e */
[C---:B------:R-:W-:Y:S01]  /*6830*/  FMUL R15, R38.reuse, R15 ;  /* 0x0000000f260f7220 */ /* 0x040fe20000400000 */
[--C-:B------:R-:W-:Y:S01]  /*6840*/  HADD2.F32 R51, -RZ, R52.reuse.H0_H0 ;  /* 0x20000034ff337230 */ /* 0x100fe20000004100 */
[----:B------:R-:W-:Y:S01]  /*6850*/  F2FP.SATFINITE.E5M2.F32.PACK_AB_MERGE_C R10, R11, R10, RZ ;  /* 0x0000000a0b0a723e */ /* 0x000fe200048060ff */
[----:B------:R-:W-:Y:S02]  /*6860*/  HADD2.F32 R52, -RZ, R52.H1_H1 ;  /* 0x30000034ff347230 */ /* 0x000fe40000004100 */
[C---:B------:R-:W-:Y:S01]  /*6870*/  FFMA R15, R39.reuse, R48, R15 ;  /* 0x00000030270f7223 */ /* 0x040fe2000000000f */
[C---:B------:R-:W-:Y:S01]  /*6880*/  FFMA R16, R39.reuse, R49, R16 ;  /* 0x0000003127107223 */ /* 0x040fe20000000010 */
[C---:B------:R-:W-:Y:S01]  /*6890*/  FFMA R17, R39.reuse, R50, R17 ;  /* 0x0000003227117223 */ /* 0x040fe20000000011 */
[C---:B------:R-:W-:Y:S01]  /*68a0*/  FMUL R18, R38.reuse, R18 ;  /* 0x0000001226127220 */ /* 0x040fe20000400000 */
[C---:B------:R-:W-:Y:S01]  /*68b0*/  FMUL R19, R38.reuse, R19 ;  /* 0x0000001326137220 */ /* 0x040fe20000400000 */
[--C-:B------:R-:W-:Y:S02]  /*68c0*/  HADD2.F32 R55, -RZ, R56.reuse.H0_H0 ;  /* 0x20000038ff377230 */ /* 0x100fe40000004100 */
[C---:B------:R-:W-:Y:S01]  /*68d0*/  FMUL R3, R38.reuse, R22 ;  /* 0x0000001626037220 */ /* 0x040fe20000400000 */
[C---:B------:R-:W-:Y:S01]  /*68e0*/  FFMA R18, R39.reuse, R51, R18 ;  /* 0x0000003327127223 */ /* 0x040fe20000000012 */
[----:B------:R-:W-:Y:S02]  /*68f0*/  HADD2.F32 R56, -RZ, R56.H1_H1 ;  /* 0x30000038ff387230 */ /* 0x000fe40000004100 */
[C---:B------:R-:W-:Y:S01]  /*6900*/  FFMA R19, R39.reuse, R52, R19 ;  /* 0x0000003427137223 */ /* 0x040fe20000000013 */
[C---:B------:R-:W-:Y:S01]  /*6910*/  FMUL R6, R38.reuse, R23 ;  /* 0x0000001726067220 */ /* 0x040fe20000400000 */
[C---:B------:R-:W-:Y:S01]  /*6920*/  FFMA R0, R39.reuse, R53, R0 ;  /* 0x0000003527007223 */ /* 0x040fe20000000000 */
[C---:B------:R-:W-:Y:S01]  /*6930*/  FFMA R2, R39.reuse, R54, R2 ;  /* 0x0000003627027223 */ /* 0x040fe20000000002 */
[--C-:B------:R-:W-:Y:S02]  /*6940*/  HADD2.F32 R59, -RZ, R60.reuse.H0_H0 ;  /* 0x2000003cff3b7230 */ /* 0x100fe40000004100 */
[C---:B------:R-:W-:Y:S01]  /*6950*/  FFMA R3, R39.reuse, R55, R3 ;  /* 0x0000003727037223 */ /* 0x040fe20000000003 */
[----:B------:R-:W-:Y:S02]  /*6960*/  HADD2.F32 R60, -RZ, R60.H1_H1 ;  /* 0x3000003cff3c7230 */ /* 0x000fe40000004100 */
[C---:B------:R-:W-:Y:S01]  /*6970*/  FMUL R21, R38.reuse, R26 ;  /* 0x0000001a26157220 */ /* 0x040fe20000400000 */
[C---:B------:R-:W-:Y:S01]  /*6980*/  FMUL R22, R38.reuse, R27 ;  /* 0x0000001b26167220 */ /* 0x040fe20000400000 */
[C---:B------:R-:W-:Y:S01]  /*6990*/  FFMA R6, R39.reuse, R56, R6 ;  /* 0x0000003827067223 */ /* 0x040fe20000000006 */
[C---:B------:R-:W-:Y:S01]  /*69a0*/  FFMA R7, R39.reuse, R57, R7 ;  /* 0x0000003927077223 */ /* 0x040fe20000000007 */
[C---:B------:R-:W-:Y:S01]  /*69b0*/  FMUL R23, R38.reuse, R28 ;  /* 0x0000001c26177220 */ /* 0x040fe20000400000 */
[C---:B------:R-:W-:Y:S01]  /*69c0*/  FFMA R20, R39.reuse, R58, R20 ;  /* 0x0000003a27147223 */ /* 0x040fe20000000014 */
[--C-:B------:R-:W-:Y:S02]  /*69d0*/  HADD2.F32 R63, -RZ, R64.reuse.H0_H0 ;  /* 0x20000040ff3f7230 */ /* 0x100fe40000004100 */
[C---:B------:R-:W-:Y:S01]  /*69e0*/  FFMA R21, R39.reuse, R59, R21 ;  /* 0x0000003b27157223 */ /* 0x040fe20000000015 */
[----:B------:R-:W-:Y:S02]  /*69f0*/  HADD2.F32 R64, -RZ, R64.H1_H1 ;  /* 0x30000040ff407230 */ /* 0x000fe40000004100 */
[C---:B------:R-:W-:Y:S01]  /*6a00*/  FFMA R22, R39.reuse, R60, R22 ;  /* 0x0000003c27167223 */ /* 0x040fe20000000016 */
[C---:B------:R-:W-:Y:S01]  /*6a10*/  FMUL R26, R38.reuse, R31 ;  /* 0x0000001f261a7220 */ /* 0x040fe20000400000 */
[C---:B------:R-:W-:Y:S01]  /*6a20*/  FMUL R27, R38.reuse, R32 ;  /* 0x00000020261b7220 */ /* 0x040fe20000400000 */
[C---:B------:R-:W-:Y:S01]  /*6a30*/  FFMA R23, R39.reuse, R61, R23 ;  /* 0x0000003d27177223 */ /* 0x040fe20000000017 */
[----:B------:R-:W-:Y:S01]  /*6a40*/  FMUL R28, R38, R33 ;  /* 0x00000021261c7220 */ /* 0x000fe20000400000 */
[C---:B------:R-:W-:Y:S01]  /*6a50*/  FFMA R24, R39.reuse, R62, R24 ;  /* 0x0000003e27187223 */ /* 0x040fe20000000018 */
[--C-:B------:R-:W-:Y:S02]  /*6a60*/  HADD2.F32 R66, -RZ, R67.reuse.H0_H0 ;  /* 0x20000043ff427230 */ /* 0x100fe40000004100 */
[C---:B------:R-:W-:Y:S01]  /*6a70*/  FFMA R25, R39.reuse, R63, R25 ;  /* 0x0000003f27197223 */ /* 0x040fe20000000019 */
[----:B------:R-:W-:Y:S02]  /*6a80*/  HADD2.F32 R67, -RZ, R67.H1_H1 ;  /* 0x30000043ff437230 */ /* 0x000fe40000004100 */
[----:B------:R-:W-:Y:S01]  /*6a90*/  FFMA R26, R39, R64, R26 ;  /* 0x00000040271a7223 */ /* 0x000fe2000000001a */
[----:B------:R-:W-:Y:S01]  /*6aa0*/  F2FP.SATFINITE.E5M2.F32.PACK_AB_MERGE_C R14, R15, R14, RZ ;  /* 0x0000000e0f0e723e */ /* 0x000fe200048060ff */
[----:B------:R-:W-:Y:S01]  /*6ab0*/  FFMA R27, R39, R40, R27 ;  /* 0x00000028271b7223 */ /* 0x000fe2000000001b */
[----:B------:R-:W-:Y:S01]  /*6ac0*/  F2FP.SATFINITE.E5M2.F32.PACK_AB_MERGE_C R18, R19, R18, RZ ;  /* 0x000000121312723e */ /* 0x000fe200048060ff */
[C---:B------:R-:W-:Y:S01]  /*6ad0*/  FFMA R28, R39.reuse, R65, R28 ;  /* 0x00000041271c7223 */ /* 0x040fe2000000001c */
[C---:B------:R-:W-:Y:S01]  /*6ae0*/  FFMA R29, R39.reuse, R66, R29 ;  /* 0x00000042271d7223 */ /* 0x040fe2000000001d */
[----:B------:R-:W-:Y:S01]  /*6af0*/  FFMA R30, R39, R67, R30 ;  /* 0x00000043271e7223 */ /* 0x000fe2000000001e */
[----:B------:R-:W-:Y:S02]  /*6b00*/  F2FP.SATFINITE.E5M2.F32.PACK_AB_MERGE_C R32, R5, R4, R86 ;  /* 0x000000040520723e */ /* 0x000fe40004806056 */
[----:B------:R-:W-:Y:S02]  /*6b10*/  F2FP.SATFINITE.E5M2.F32.PACK_AB_MERGE_C R33, R9, R8, R10 ;  /* 0x000000080921723e */ /* 0x000fe4000480600a */
[----:B------:R-:W-:Y:S02]  /*6b20*/  F2FP.SATFINITE.E5M2.F32.PACK_AB_MERGE_C R34, R13, R12, R14 ;  /* 0x0000000c0d22723e */ /* 0x000fe4000480600e */
[----:B------:R-:W-:Y:S02]  /*6b30*/  F2FP.SATFINITE.E5M2.F32.PACK_AB_MERGE_C R35, R17, R16, R18 ;  /* 0x000000101123723e */ /* 0x000fe40004806012 */
[----:B------:R-:W-:Y:S02]  /*6b40*/  F2FP.SATFINITE.E5M2.F32.PACK_AB_MERGE_C R3, R6, R3, RZ ;  /* 0x000000030603723e */ /* 0x000fe400048060ff */
[----:B------:R-:W-:Y:S01]  /*6b50*/  F2FP.SATFINITE.E5M2.F32.PACK_AB_MERGE_C R5, R22, R21, RZ ;  /* 0x000000151605723e */ /* 0x000fe200048060ff */
[----:B------:R1:W-:Y:S01]  /*6b60*/  STS.128 [R78+UR44+0x1200], R32 ;  /* 0x001200204e007988 */ /* 0x0003e20008000c2c */
[----:B------:R-:W-:Y:S02]  /*6b70*/  F2FP.SATFINITE.E5M2.F32.PACK_AB_MERGE_C R6, R26, R25, RZ ;  /* 0x000000191a06723e */ /* 0x000fe400048060ff */
[----:B------:R-:W-:Y:S02]  /*6b80*/  F2FP.SATFINITE.E5M2.F32.PACK_AB_MERGE_C R29, R30, R29, RZ ;  /* 0x0000001d1e1d723e */ /* 0x000fe400048060ff */
[----:B------:R-:W-:Y:S02]  /*6b90*/  F2FP.SATFINITE.E5M2.F32.PACK_AB_MERGE_C R5, R20, R7, R5 ;  /* 0x000000071405723e */ /* 0x000fe40004806005 */
[----:B------:R-:W-:Y:S02]  /*6ba0*/  F2FP.SATFINITE.E5M2.F32.PACK_AB_MERGE_C R4, R2, R0, R3 ;  /* 0x000000000204723e */ /* 0x000fe40004806003 */
[----:B------:R-:W-:Y:S02]  /*6bb0*/  F2FP.SATFINITE.E5M2.F32.PACK_AB_MERGE_C R6, R24, R23, R6 ;  /* 0x000000171806723e */ /* 0x000fe40004806006 */
[----:B------:R-:W-:Y:S05]  /*6bc0*/  F2FP.SATFINITE.E5M2.F32.PACK_AB_MERGE_C R7, R28, R27, R29 ;  /* 0x0000001b1c07723e */ /* 0x000fea000480601d */
[----:B------:R1:W-:Y:S01]  /*6bd0*/  STS.128 [R77+0x1010], R4 ;  /* 0x001010044d007388 */ /* 0x0003e20000000c00 */
[----:B------:R-:W-:Y:S01]  /*6be0*/  @!PT LDS RZ, [RZ] ;  /* 0x00000000fffff984 */ /* 0x000fe20000000800 */
[----:B------:R-:W-:Y:S01]  /*6bf0*/  @!PT LDS RZ, [RZ] ;  /* 0x00000000fffff984 */ /* 0x000fe20000000800 */
[----:B------:R-:W-:Y:S01]  /*6c00*/  @!PT LDS RZ, [RZ] ;  /* 0x00000000fffff984 */ /* 0x000fe20000000800 */
[----:B------:R-:W-:Y:S01]  /*6c10*/  @!PT LDS RZ, [RZ] ;  /* 0x00000000fffff984 */ /* 0x000fe20000000800 */
[----:B------:R3:W-:Y:S07]  /*6c20*/  MEMBAR.ALL.CTA ;  /* 0x0000000000007992 */ /* 0x0007ee0000008000 */
[----:B---3--:R-:W3:Y:S02]  /*6c30*/  FENCE.VIEW.ASYNC.S ;  /* 0x00000000000073c6 */ /* 0x008ee40000000000 */
[----:B---3--:R-:W-:Y:S06]  /*6c40*/  BAR.SYNC.DEFER_BLOCKING 0x1, 0x80 ;  /* 0x0042000000007b1d */ /* 0x008fec0000010000 */
[----:B------:R-:W-:Y:S05]  /*6c50*/  @P0 BRA `(.L_x_110) ;  /* 0x0000000000300947 */ /* 0x000fea0003800000 */
[----:B------:R-:W-:Y:S02]  /*6c60*/  UIADD3 UR4, UPT, UPT, UR44, 0x1200, URZ ;  /* 0x000012002c047890 */ /* 0x000fe4000fffe0ff */
[----:B------:R-:W-:Y:S02]  /*6c70*/  USHF.L.U32 UR9, UR45, 0x6, URZ ;  /* 0x000000062d097899 */ /* 0x000fe400080006ff */
[----:B------:R-:W-:Y:S02]  /*6c80*/  USHF.L.U32 UR10, UR46, 0x6, URZ ;  /* 0x000000062e0a7899 */ /* 0x000fe400080006ff */
[----:B------:R-:W-:Y:S01]  /*6c90*/  MOV R85, UR4 ;  /* 0x0000000400557c02 */ /* 0x000fe20008000f00 */
[----:B------:R-:W-:Y:S01]  /*6ca0*/  UIADD3 UR4, UP0, UPT, UR62, 0x680, URZ ;  /* 0x000006803e047890 */ /* 0x000fe2000ff1e0ff */
[----:B------:R-:W-:Y:S02]  /*6cb0*/  UMOV UR11, UR36 ;  /* 0x00000024000b7c82 */ /* 0x000fe40008000000 */
[----:B------:R-:W-:Y:S01]  /*6cc0*/  R2UR UR8, R85 ;  /* 0x00000000550872ca */ /* 0x000fe200000e0000 */
[----:B------:R-:W-:Y:S11]  /*6cd0*/  UIADD3.X UR5, UPT, UPT, URZ, UR63, URZ, UP0, !UPT ;  /* 0x0000003fff057290 */ /* 0x000ff600087fe4ff */
[----:B------:R-:W-:Y:S01]  /*6ce0*/  @!UPT UIADD3 URZ, UPT, UPT, URZ, URZ, URZ ;  /* 0x000000fffffff290 */ /* 0x000fe2000fffe0ff */
[----:B------:R3:W-:Y:S01]  /*6cf0*/  UTMASTG.3D [UR8], [UR4] ;  /* 0x00000008040073b5 */ /* 0x0007e20008010000 */
[----:B------:R0:W-:Y:S01]  /*6d00*/  UTMACMDFLUSH ;  /* 0x00000000000079b7 */ /* 0x0001e20000000000 */
[----:B---3--:R-:W-:Y:S04]  /*6d10*/  DEPBAR.LE SB0, 0x0 ;  /* 0x000080000000791a */ /* 0x008fe80000000000 */
.L_x_110:
[----:B------:R-:W-:Y:S05]  /*6d20*/  BSYNC.RECONVERGENT B0 ;  /* 0x0000000000007941 */ /* 0x000fea0003800200 */
.L_x_109:
[----:B------:R-:W-:Y:S01]  /*6d30*/  BAR.SYNC.DEFER_BLOCKING 0x1, 0x80 ;  /* 0x0042000000007b1d */ /* 0x000fe20000010000 */
[----:B------:R-:W-:Y:S01]  /*6d40*/  ISETP.NE.AND P0, PT, R81, 0x2, PT ;  /* 0x000000025100780c */ /* 0x000fe20003f05270 */
[----:B------:R-:W-:Y:S01]  /*6d50*/  UISETP.NE.AND UP0, UPT, UR47, URZ, UPT ;  /* 0x000000ff2f00728c */ /* 0x000fe2000bf05270 */
[----:B------:R-:W-:Y:S01]  /*6d60*/  ISETP.NE.AND P1, PT, R36, 0x4, PT ;  /* 0x000000042400780c */ /* 0x000fe20003f25270 */
[----:B------:R-:W-:Y:S01]  /*6d70*/  UIADD3 UR45, UPT, UPT, UR37, UR57, URZ ;  /* 0x00000039252d7290 */ /* 0x000fe2000fffe0ff */
[----:B------:R-:W-:Y:S01]  /*6d80*/  SEL R2, RZ, 0x1, P0 ;  /* 0x00000001ff027807 */ /* 0x000fe20000000000 */
[----:B------:R-:W-:Y:S01]  /*6d90*/  UIADD3 UR46, UPT, UPT, UR38, UR60, URZ ;  /* 0x0000003c262e7290 */ /* 0x000fe2000fffe0ff */
[----:B------:R-:W-:Y:S02]  /*6da0*/  SEL R0, RZ, 0x1, P1 ;  /* 0x00000001ff007807 */ /* 0x000fe40000800000 */
[----:B------:R-:W-:Y:S02]  /*6db0*/  LOP3.LUT R83, R83, R2, RZ, 0x3c, !PT ;  /* 0x0000000253537212 */ /* 0x000fe400078e3cff */
[----:B------:R-:W-:Y:S02]  /*6dc0*/  LOP3.LUT R84, R84, R0, RZ, 0x3c, !PT ;  /* 0x0000000054547212 */ /* 0x000fe400078e3cff */
[----:B------:R-:W-:Y:S02]  /*6dd0*/  SEL R81, R81, RZ, P0 ;  /* 0x000000ff51517207 */ /* 0x000fe40000000000 */
[----:B------:R-:W-:Y:S01]  /*6de0*/  SEL R36, R36, RZ, P1 ;  /* 0x000000ff24247207 */ /* 0x000fe20000800000 */
[----:B------:R-:W-:Y:S01]  /*6df0*/  UMOV UR36, UR51 ;  /* 0x0000003300247c82 */ /* 0x000fe20008000000 */
[----:B------:R-:W-:Y:S05]  /*6e00*/  BRA.U UP0, `(.L_x_111) ;  /* 0xffffffe5002c7547 */ /* 0x000fea000b83ffff */
[----:B------:R-:W-:Y:S05]  /*6e10*/  EXIT ;  /* 0x000000000000794d */ /* 0x000fea0003800000 */
.L_x_25:
[----:B--2---:R2:W3:Y:S02]  /*6e20*/  SYNCS.PHASECHK.TRANS64.TRYWAIT P0, [R0+URZ+0x160], R2 ;  /* 0x00016002000075a7 */ /* 0x0044e400080011ff */
[----:B---3--:R-:W-:Y:S05]  /*6e30*/  @!P0 NANOSLEEP.SYNCS 0x989680 ;  /* 0x009896800000895d */ /* 0x008fea0003900000 */
[----:B------:R-:W3:Y:S02]  /*6e40*/  @!P0 SYNCS.PHASECHK.TRANS64 P0, [R0+URZ+0x160], R2 ;  /* 0x00016002000085a7 */ /* 0x000ee400080010ff */
[----:B---3--:R-:W-:Y:S05]  /*6e50*/  @!P0 BRA `(.L_x_25) ;  /* 0xfffffffc00f08947 */ /* 0x008fea000383ffff */
[----:B------:R-:W-:Y:S05]  /*6e60*/  BRA `(.L_x_112) ;  /* 0xffffffa800c07947 */ /* 0x000fea000383ffff */
.L_x_28:
[----:B-1----:R-:W-:-:S07]  /*6e70*/  MOV R0, UR33 ;  /* 0x0000002100007c02 */ /* 0x002fce0008000f00 */
.L_x_113:
[----:B-1----:R1:W2:Y:S02]  /*6e80*/  SYNCS.PHASECHK.TRANS64.TRYWAIT P0, [R0+URZ+0x68], R3 ;  /* 0x00006803000075a7 */ /* 0x0022a400080011ff */
[----:B--2---:R-:W-:Y:S05]  /*6e90*/  @!P0 NANOSLEEP.SYNCS 0x989680 ;  /* 0x009896800000895d */ /* 0x004fea0003900000 */
[----:B------:R-:W2:Y:S02]  /*6ea0*/  @!P0 SYNCS.PHASECHK.TRANS64 P0, [R0+URZ+0x68], R3 ;  /* 0x00006803000085a7 */ /* 0x000ea400080010ff */
[----:B--2---:R-:W-:Y:S05]  /*6eb0*/  @!P0 BRA `(.L_x_113) ;  /* 0xfffffffc00f08947 */ /* 0x004fea000383ffff */
[----:B------:R-:W-:Y:S05]  /*6ec0*/  BRA `(.L_x_27) ;  /* 0xffffffac00087947 */ /* 0x000fea000383ffff */
.L_x_35:
[----:B-1----:R-:W-:-:S07]  /*6ed0*/  MOV R0, UR17 ;  /* 0x0000001100007c02 */ /* 0x002fce0008000f00 */
.L_x_114:
[----:B-1----:R1:W2:Y:S02]  /*6ee0*/  SYNCS.PHASECHK.TRANS64.TRYWAIT P0, [R0+URZ+0x68], R3 ;  /* 0x00006803000075a7 */ /* 0x0022a400080011ff */
[----:B--2---:R-:W-:Y:S05]  /*6ef0*/  @!P0 NANOSLEEP.SYNCS 0x989680 ;  /* 0x009896800000895d */ /* 0x004fea0003900000 */
[----:B------:R-:W2:Y:S02]  /*6f00*/  @!P0 SYNCS.PHASECHK.TRANS64 P0, [R0+URZ+0x68], R3 ;  /* 0x00006803000085a7 */ /* 0x000ea400080010ff */
[----:B--2---:R-:W-:Y:S05]  /*6f10*/  @!P0 BRA `(.L_x_114) ;  /* 0xfffffffc00f08947 */ /* 0x004fea000383ffff */
[----:B------:R-:W-:Y:S05]  /*6f20*/  BRA `(.L_x_34) ;  /* 0xffffffac00c47947 */ /* 0x000fea000383ffff */
.L_x_40:
[----:B-1----:R1:W2:Y:S02]  /*6f30*/  SYNCS.PHASECHK.TRANS64.TRYWAIT P0, [R3+URZ+0xf0], R0 ;  /* 0x0000f000030075a7 */ /* 0x0022a400080011ff */
[----:B--2---:R-:W-:Y:S05]  /*6f40*/  @!P0 NANOSLEEP.SYNCS 0x989680 ;  /* 0x009896800000895d */ /* 0x004fea0003900000 */
[----:B------:R-:W2:Y:S02]  /*6f50*/  @!P0 SYNCS.PHASECHK.TRANS64 P0, [R3+URZ+0xf0], R0 ;  /* 0x0000f000030085a7 */ /* 0x000ea400080010ff */
[----:B--2---:R-:W-:Y:S05]  /*6f60*/  @!P0 BRA `(.L_x_40) ;  /* 0xfffffffc00f08947 */ /* 0x004fea000383ffff */
[----:B------:R-:W-:Y:S05]  /*6f70*/  BRA `(.L_x_115) ;  /* 0xffffffb000687947 */ /* 0x000fea000383ffff */
.L_x_44:
[----:B------:R-:W-:-:S07]  /*6f80*/  MOV R0, UR4 ;  /* 0x0000000400007c02 */ /* 0x000fce0008000f00 */
.L_x_116:
[----:B-1----:R1:W2:Y:S02]  /*6f90*/  SYNCS.PHASECHK.TRANS64.TRYWAIT P0, [R0+URZ], R2 ;  /* 0x00000002000075a7 */ /* 0x0022a400080011ff */
[----:B--2---:R-:W-:Y:S05]  /*6fa0*/  @!P0 NANOSLEEP.SYNCS 0x989680 ;  /* 0x009896800000895d */ /* 0x004fea0003900000 */
[----:B------:R-:W2:Y:S02]  /*6fb0*/  @!P0 SYNCS.PHASECHK.TRANS64 P0, [R0+URZ], R2 ;  /* 0x00000002000085a7 */ /* 0x000ea400080010ff */
[----:B--2---:R-:W-:Y:S05]  /*6fc0*/  @!P0 BRA `(.L_x_116) ;  /* 0xfffffffc00f08947 */ /* 0x004fea000383ffff */
[----:B------:R-:W-:Y:S05]  /*6fd0*/  BRA `(.L_x_117) ;  /* 0xffffffb8000c7947 */ /* 0x000fea000383ffff */
.L_x_45:
[----:B------:R-:W-:-:S07]  /*6fe0*/  MOV R0, UR5 ;  /* 0x0000000500007c02 */ /* 0x000fce0008000f00 */
.L_x_118:
[----:B-1----:R1:W2:Y:S02]  /*6ff0*/  SYNCS.PHASECHK.TRANS64.TRYWAIT P0, [R0+URZ], R3 ;  /* 0x00000003000075a7 */ /* 0x0022a400080011ff */
[----:B--2---:R-:W-:Y:S05]  /*7000*/  @!P0 NANOSLEEP.SYNCS 0x989680 ;  /* 0x009896800000895d */ /* 0x004fea0003900000 */
[----:B------:R-:W2:Y:S02]  /*7010*/  @!P0 SYNCS.PHASECHK.TRANS64 P0, [R0+URZ], R3 ;  /* 0x00000003000085a7 */ /* 0x000ea400080010ff */
[----:B--2---:R-:W-:Y:S05]  /*7020*/  @!P0 BRA `(.L_x_118) ;  /* 0xfffffffc00f08947 */ /* 0x004fea000383ffff */
[----:B------:R-:W-:Y:S05]  /*7030*/  BRA `(.L_x_119) ;  /* 0xffffffb800187947 */ /* 0x000fea000383ffff */
.L_x_46:
[----:B------:R-:W-:-:S07]  /*7040*/  MOV R0, UR5 ;  /* 0x0000000500007c02 */ /* 0x000fce0008000f00 */
.L_x_120:
[----:B-1----:R1:W2:Y:S02]  /*7050*/  SYNCS.PHASECHK.TRANS64.TRYWAIT P0, [R0+URZ], R3 ;  /* 0x00000003000075a7 */ /* 0x0022a400080011ff */
[----:B--2---:R-:W-:Y:S05]  /*7060*/  @!P0 NANOSLEEP.SYNCS 0x989680 ;  /* 0x009896800000895d */ /* 0x004fea0003900000 */
[----:B------:R-:W2:Y:S02]  /*7070*/  @!P0 SYNCS.PHASECHK.TRANS64 P0, [R0+URZ], R3 ;  /* 0x00000003000085a7 */ /* 0x000ea400080010ff */
[----:B--2---:R-:W-:Y:S05]  /*7080*/  @!P0 BRA `(.L_x_120) ;  /* 0xfffffffc00f08947 */ /* 0x004fea000383ffff */
[----:B------:R-:W-:Y:S05]  /*7090*/  BRA `(.L_x_121) ;  /* 0xffffffb800247947 */ /* 0x000fea000383ffff */
.L_x_47:
[----:B------:R-:W-:-:S07]  /*70a0*/  MOV R0, UR5 ;  /* 0x0000000500007c02 */ /* 0x000fce0008000f00 */
.L_x_122:
[----:B-1----:R1:W2:Y:S02]  /*70b0*/  SYNCS.PHASECHK.TRANS64.TRYWAIT P0, [R0+URZ], R3 ;  /* 0x00000003000075a7 */ /* 0x0022a400080011ff */
[----:B--2---:R-:W-:Y:S05]  /*70c0*/  @!P0 NANOSLEEP.SYNCS 0x989680 ;  /* 0x009896800000895d */ /* 0x004fea0003900000 */
[----:B------:R-:W2:Y:S02]  /*70d0*/  @!P0 SYNCS.PHASECHK.TRANS64 P0, [R0+URZ], R3 ;  /* 0x00000003000085a7 */ /* 0x000ea400080010ff */
[----:B--2---:R-:W-:Y:S05]  /*70e0*/  @!P0 BRA `(.L_x_122) ;  /* 0xfffffffc00f08947 */ /* 0x004fea000383ffff */
[----:B------:R-:W-:Y:S05]  /*70f0*/  BRA `(.L_x_123) ;  /* 0xffffffb800307947 */ /* 0x000fea000383ffff */
.L_x_48:
[----:B------:R-:W-:-:S07]  /*7100*/  MOV R0, UR5 ;  /* 0x0000000500007c02 */ /* 0x000fce0008000f00 */
.L_x_124:
[----:B-1----:R1:W2:Y:S02]  /*7110*/  SYNCS.PHASECHK.TRANS64.TRYWAIT P0, [R0+URZ], R3 ;  /* 0x00000003000075a7 */ /* 0x0022a400080011ff */
[----:B--2---:R-:W-:Y:S05]  /*7120*/  @!P0 NANOSLEEP.SYNCS 0x989680 ;  /* 0x009896800000895d */ /* 0x004fea0003900000 */
[----:B------:R-:W2:Y:S02]  /*7130*/  @!P0 SYNCS.PHASECHK.TRANS64 P0, [R0+URZ], R3 ;  /* 0x00000003000085a7 */ /* 0x000ea400080010ff */
[----:B--2---:R-:W-:Y:S05]  /*7140*/  @!P0 BRA `(.L_x_124) ;  /* 0xfffffffc00f08947 */ /* 0x004fea000383ffff */
[----:B------:R-:W-:Y:S05]  /*7150*/  BRA `(.L_x_125) ;  /* 0xffffffb8003c7947 */ /* 0x000fea000383ffff */
.L_x_49:
[----:B------:R-:W-:-:S07]  /*7160*/  MOV R0, UR5 ;  /* 0x0000000500007c02 */ /* 0x000fce0008000f00 */
.L_x_126:
[----:B-1----:R1:W2:Y:S02]  /*7170*/  SYNCS.PHASECHK.TRANS64.TRYWAIT P0, [R0+URZ], R3 ;  /* 0x00000003000075a7 */ /* 0x0022a400080011ff */
[----:B--2---:R-:W-:Y:S05]  /*7180*/  @!P0 NANOSLEEP.SYNCS 0x989680 ;  /* 0x009896800000895d */ /* 0x004fea0003900000 */
[----:B------:R-:W2:Y:S02]  /*7190*/  @!P0 SYNCS.PHASECHK.TRANS64 P0, [R0+URZ], R3 ;  /* 0x00000003000085a7 */ /* 0x000ea400080010ff */
[----:B--2---:R-:W-:Y:S05]  /*71a0*/  @!P0 BRA `(.L_x_126) ;  /* 0xfffffffc00f08947 */ /* 0x004fea000383ffff */
[----:B------:R-:W-:Y:S05]  /*71b0*/  BRA `(.L_x_127) ;  /* 0xffffffb800487947 */ /* 0x000fea000383ffff */
.L_x_50:
[----:B------:R-:W-:-:S07]  /*71c0*/  MOV R0, UR5 ;  /* 0x0000000500007c02 */ /* 0x000fce0008000f00 */
.L_x_128:
[----:B-1----:R1:W2:Y:S02]  /*71d0*/  SYNCS.PHASECHK.TRANS64.TRYWAIT P0, [R0+URZ], R3 ;  /* 0x00000003000075a7 */ /* 0x0022a400080011ff */
[----:B--2---:R-:W-:Y:S05]  /*71e0*/  @!P0 NANOSLEEP.SYNCS 0x989680 ;  /* 0x009896800000895d */ /* 0x004fea0003900000 */
[----:B------:R-:W2:Y:S02]  /*71f0*/  @!P0 SYNCS.PHASECHK.TRANS64 P0, [R0+URZ], R3 ;  /* 0x00000003000085a7 */ /* 0x000ea400080010ff */
[----:B--2---:R-:W-:Y:S05]  /*7200*/  @!P0 BRA `(.L_x_128) ;  /* 0xfffffffc00f08947 */ /* 0x004fea000383ffff */
[----:B------:R-:W-:Y:S05]  /*7210*/  BRA `(.L_x_129) ;  /* 0xffffffb800547947 */ /* 0x000fea000383ffff */
.L_x_51:
[----:B------:R-:W-:-:S07]  /*7220*/  MOV R0, UR5 ;  /* 0x0000000500007c02 */ /* 0x000fce0008000f00 */
.L_x_130:
[----:B-1----:R1:W2:Y:S02]  /*7230*/  SYNCS.PHASECHK.TRANS64.TRYWAIT P0, [R0+URZ], R3 ;  /* 0x00000003000075a7 */ /* 0x0022a400080011ff */
[----:B--2---:R-:W-:Y:S05]  /*7240*/  @!P0 NANOSLEEP.SYNCS 0x989680 ;  /* 0x009896800000895d */ /* 0x004fea0003900000 */
[----:B------:R-:W2:Y:S02]  /*7250*/  @!P0 SYNCS.PHASECHK.TRANS64 P0, [R0+URZ], R3 ;  /* 0x00000003000085a7 */ /* 0x000ea400080010ff */
[----:B--2---:R-:W-:Y:S05]  /*7260*/  @!P0 BRA `(.L_x_130) ;  /* 0xfffffffc00f08947 */ /* 0x004fea000383ffff */
[----:B------:R-:W-:Y:S05]  /*7270*/  BRA `(.L_x_131) ;  /* 0xffffffb800607947 */ /* 0x000fea000383ffff */
.L_x_52:
[----:B------:R-:W-:-:S07]  /*7280*/  MOV R0, UR5 ;  /* 0x0000000500007c02 */ /* 0x000fce0008000f00 */
.L_x_132:
[----:B-1----:R1:W2:Y:S02]  /*7290*/  SYNCS.PHASECHK.TRANS64.TRYWAIT P0, [R0+URZ], R3 ;  /* 0x00000003000075a7 */ /* 0x0022a400080011ff */
[----:B--2---:R-:W-:Y:S05]  /*72a0*/  @!P0 NANOSLEEP.SYNCS 0x989680 ;  /* 0x009896800000895d */ /* 0x004fea0003900000 */
[----:B------:R-:W2:Y:S02]  /*72b0*/  @!P0 SYNCS.PHASECHK.TRANS64 P0, [R0+URZ], R3 ;  /* 0x00000003000085a7 */ /* 0x000ea400080010ff */
[----:B--2---:R-:W-:Y:S05]  /*72c0*/  @!P0 BRA `(.L_x_132) ;  /* 0xfffffffc00f08947 */ /* 0x004fea000383ffff */
[----:B------:R-:W-:Y:S05]  /*72d0*/  BRA `(.L_x_133) ;  /* 0xffffffb8006c7947 */ /* 0x000fea000383ffff */
.L_x_53:
[----:B------:R-:W-:-:S07]  /*72e0*/  MOV R0, UR5 ;  /* 0x0000000500007c02 */ /* 0x000fce0008000f00 */
.L_x_134:
[----:B-1----:R1:W2:Y:S02]  /*72f0*/  SYNCS.PHASECHK.TRANS64.TRYWAIT P0, [R0+URZ], R3 ;  /* 0x00000003000075a7 */ /* 0x0022a400080011ff */
[----:B--2---:R-:W-:Y:S05]  /*7300*/  @!P0 NANOSLEEP.SYNCS 0x989680 ;  /* 0x009896800000895d */ /* 0x004fea0003900000 */
[----:B------:R-:W2:Y:S02]  /*7310*/  @!P0 SYNCS.PHASECHK.TRANS64 P0, [R0+URZ], R3 ;  /* 0x00000003000085a7 */ /* 0x000ea400080010ff */
[----:B--2---:R-:W-:Y:S05]  /*7320*/  @!P0 BRA `(.L_x_134) ;  /* 0xfffffffc00f08947 */ /* 0x004fea000383ffff */
[----:B------:R-:W-:Y:S05]  /*7330*/  BRA `(.L_x_135) ;  /* 0xffffffb800787947 */ /* 0x000fea000383ffff */
.L_x_54:
[----:B------:R-:W-:-:S07]  /*7340*/  MOV R0, UR5 ;  /* 0x0000000500007c02 */ /* 0x000fce0008000f00 */
.L_x_136:
[----:B-1----:R1:W2:Y:S02]  /*7350*/  SYNCS.PHASECHK.TRANS64.TRYWAIT P0, [R0+URZ], R3 ;  /* 0x00000003000075a7 */ /* 0x0022a400080011ff */
[----:B--2---:R-:W-:Y:S05]  /*7360*/  @!P0 NANOSLEEP.SYNCS 0x989680 ;  /* 0x009896800000895d */ /* 0x004fea0003900000 */
[----:B------:R-:W2:Y:S02]  /*7370*/  @!P0 SYNCS.PHASECHK.TRANS64 P0, [R0+URZ], R3 ;  /* 0x00000003000085a7 */ /* 0x000ea400080010ff */
[----:B--2---:R-:W-:Y:S05]  /*7380*/  @!P0 BRA `(.L_x_136) ;  /* 0xfffffffc00f08947 */ /* 0x004fea000383ffff */
[----:B------:R-:W-:Y:S05]  /*7390*/  BRA `(.L_x_137) ;  /* 0xffffffb800847947 */ /* 0x000fea000383ffff */
.L_x_55:
[----:B------:R-:W-:-:S07]  /*73a0*/  MOV R0, UR5 ;  /* 0x0000000500007c02 */ /* 0x000fce0008000f00 */
.L_x_138:
[----:B-1----:R1:W2:Y:S02]  /*73b0*/  SYNCS.PHASECHK.TRANS64.TRYWAIT P0, [R0+URZ], R3 ;  /* 0x00000003000075a7 */ /* 0x0022a400080011ff */
[----:B--2---:R-:W-:Y:S05]  /*73c0*/  @!P0 NANOSLEEP.SYNCS 0x989680 ;  /* 0x009896800000895d */ /* 0x004fea0003900000 */
[----:B------:R-:W2:Y:S02]  /*73d0*/  @!P0 SYNCS.PHASECHK.TRANS64 P0, [R0+URZ], R3 ;  /* 0x00000003000085a7 */ /* 0x000ea400080010ff */
[----:B--2---:R-:W-:Y:S05]  /*73e0*/  @!P0 BRA `(.L_x_138) ;  /* 0xfffffffc00f08947 */ /* 0x004fea000383ffff */
[----:B------:R-:W-:Y:S05]  /*73f0*/  BRA `(.L_x_139) ;  /* 0xffffffb800907947 */ /* 0x000fea000383ffff */
.L_x_58:
[----:B-1----:R1:W2:Y:S02]  /*7400*/  SYNCS.PHASECHK.TRANS64.TRYWAIT P0, [R2+URZ+0x150], R4 ;  /* 0x00015004020075a7 */ /* 0x0022a400080011ff */
[----:B--2---:R-:W-:Y:S05]  /*7410*/  @!P0 NANOSLEEP.SYNCS 0x989680 ;  /* 0x009896800000895d */ /* 0x004fea0003900000 */
[----:B------:R-:W2:Y:S02]  /*7420*/  @!P0 SYNCS.PHASECHK.TRANS64 P0, [R2+URZ+0x150], R4 ;  /* 0x00015004020085a7 */ /* 0x000ea400080010ff */
[----:B--2---:R-:W-:Y:S05]  /*7430*/  @!P0 BRA `(.L_x_58) ;  /* 0xfffffffc00f08947 */ /* 0x004fea000383ffff */
[----:B------:R-:W-:Y:S05]  /*7440*/  BRA `(.L_x_140) ;  /* 0xffffffb800ec7947 */ /* 0x000fea000383ffff */
.L_x_59:
[----:B------:R-:W-:-:S07]  /*7450*/  MOV R2, UR4 ;  /* 0x0000000400027c02 */ /* 0x000fce0008000f00 */
.L_x_141:
[----:B-1----:R1:W2:Y:S02]  /*7460*/  SYNCS.PHASECHK.TRANS64.TRYWAIT P0, [R2+URZ+0x100], R5 ;  /* 0x00010005020075a7 */ /* 0x0022a400080011ff */
[----:B--2---:R-:W-:Y:S05]  /*7470*/  @!P0 NANOSLEEP.SYNCS 0x989680 ;  /* 0x009896800000895d */ /* 0x004fea0003900000 */
[----:B------:R-:W2:Y:S02]  /*7480*/  @!P0 SYNCS.PHASECHK.TRANS64 P0, [R2+URZ+0x100], R5 ;  /* 0x00010005020085a7 */ /* 0x000ea400080010ff */
[----:B--2---:R-:W-:Y:S05]  /*7490*/  @!P0 BRA `(.L_x_141) ;  /* 0xfffffffc00f08947 */ /* 0x004fea000383ffff */
[----:B------:R-:W-:Y:S05]  /*74a0*/  BRA `(.L_x_142) ;  /* 0xffffffb800fc7947 */ /* 0x000fea000383ffff */
.L_x_60:
[----:B-1----:R1:W2:Y:S02]  /*74b0*/  SYNCS.PHASECHK.TRANS64.TRYWAIT P1, [R2+URZ+0xf0], R4 ;  /* 0x0000f004020075a7 */ /* 0x0022a400080211ff */
[----:B--2---:R-:W-:Y:S05]  /*74c0*/  @!P1 NANOSLEEP.SYNCS 0x989680 ;  /* 0x009896800000995d */ /* 0x004fea0003900000 */
[----:B------:R-:W2:Y:S02]  /*74d0*/  @!P1 SYNCS.PHASECHK.TRANS64 P1, [R2+URZ+0xf0], R4 ;  /* 0x0000f004020095a7 */ /* 0x000ea400080210ff */
[----:B--2---:R-:W-:Y:S05]  /*74e0*/  @!P1 BRA `(.L_x_60) ;  /* 0xfffffffc00f09947 */ /* 0x004fea000383ffff */
[----:B------:R-:W-:Y:S05]  /*74f0*/  BRA `(.L_x_143) ;  /* 0xffffffbc002c7947 */ /* 0x000fea000383ffff */
.L_x_63:
[----:B------:R-:W-:-:S07]  /*7500*/  MOV R0, UR4 ;  /* 0x0000000400007c02 */ /* 0x000fce0008000f00 */
.L_x_144:
[----:B-1----:R1:W2:Y:S02]  /*7510*/  SYNCS.PHASECHK.TRANS64.TRYWAIT P0, [R0+URZ+0x100], R2 ;  /* 0x00010002000075a7 */ /* 0x0022a400080011ff */
[----:B--2---:R-:W-:Y:S05]  /*7520*/  @!P0 NANOSLEEP.SYNCS 0x989680 ;  /* 0x009896800000895d */ /* 0x004fea0003900000 */
[----:B------:R-:W2:Y:S02]  /*7530*/  @!P0 SYNCS.PHASECHK.TRANS64 P0, [R0+URZ+0x100], R2 ;  /* 0x00010002000085a7 */ /* 0x000ea400080010ff */
[----:B--2---:R-:W-:Y:S05]  /*7540*/  @!P0 BRA `(.L_x_144) ;  /* 0xfffffffc00f08947 */ /* 0x004fea000383ffff */
[----:B------:R-:W-:Y:S05]  /*7550*/  BRA `(.L_x_62) ;  /* 0xffffffbc00807947 */ /* 0x000fea000383ffff */
.L_x_70:
[----:B-1----:R1:W2:Y:S02]  /*7560*/  SYNCS.PHASECHK.TRANS64.TRYWAIT P1, [R0+URZ+0xf0], R2 ;  /* 0x0000f002000075a7 */ /* 0x0022a400080211ff */
[----:B--2---:R-:W-:Y:S05]  /*7570*/  @!P1 NANOSLEEP.SYNCS 0x989680 ;  /* 0x009896800000995d */ /* 0x004fea0003900000 */
[----:B------:R-:W2:Y:S02]  /*7580*/  @!P1 SYNCS.PHASECHK.TRANS64 P1, [R0+URZ+0xf0], R2 ;  /* 0x0000f002000095a7 */ /* 0x000ea400080210ff */
[----:B--2---:R-:W-:Y:S05]  /*7590*/  @!P1 BRA `(.L_x_70) ;  /* 0xfffffffc00f09947 */ /* 0x004fea000383ffff */
[----:B------:R-:W-:Y:S05]  /*75a0*/  BRA `(.L_x_145) ;  /* 0xffffffc000f47947 */ /* 0x000fea000383ffff */
.L_x_71:
[----:B------:R-:W-:-:S07]  /*75b0*/  MOV R2, UR31 ;  /* 0x0000001f00027c02 */ /* 0x000fce0008000f00 */
.L_x_146:
[----:B-1----:R1:W2:Y:S02]  /*75c0*/  SYNCS.PHASECHK.TRANS64.TRYWAIT P0, [R2+URZ+0x130], R0 ;  /* 0x00013000020075a7 */ /* 0x0022a400080011ff */
[----:B--2---:R-:W-:Y:S05]  /*75d0*/  @!P0 NANOSLEEP.SYNCS 0x989680 ;  /* 0x009896800000895d */ /* 0x004fea0003900000 */
[----:B------:R-:W2:Y:S02]  /*75e0*/  @!P0 SYNCS.PHASECHK.TRANS64 P0, [R2+URZ+0x130], R0 ;  /* 0x00013000020085a7 */ /* 0x000ea400080010ff */
[----:B--2---:R-:W-:Y:S05]  /*75f0*/  @!P0 BRA `(.L_x_146) ;  /* 0xfffffffc00f08947 */ /* 0x004fea000383ffff */
[----:B------:R-:W-:Y:S05]  /*7600*/  BRA `(.L_x_147) ;  /* 0xffffffc400447947 */ /* 0x000fea000383ffff */
.L_x_74:
[----:B------:R-:W-:Y:S07]  /*7610*/  MOV R0, UR5 ;  /* 0x0000000500007c02 */ /* 0x000fee0008000f00 */
.L_x_148:
[----:B-1----:R1:W2:Y:S02]  /*7620*/  SYNCS.PHASECHK.TRANS64.TRYWAIT P0, [R0+URZ], R2 ;  /* 0x00000002000075a7 */ /* 0x0022a400080011ff */
[----:B--2---:R-:W-:Y:S05]  /*7630*/  @!P0 NANOSLEEP.SYNCS 0x989680 ;  /* 0x009896800000895d */ /* 0x004fea0003900000 */
[----:B------:R-:W2:Y:S02]  /*7640*/  @!P0 SYNCS.PHASECHK.TRANS64 P0, [R0+URZ], R2 ;  /* 0x00000002000085a7 */ /* 0x000ea400080010ff */
[----:B--2---:R-:W-:Y:S05]  /*7650*/  @!P0 BRA `(.L_x_148) ;  /* 0xfffffffc00f08947 */ /* 0x004fea000383ffff */
[----:B------:R-:W-:Y:S05]  /*7660*/  BRA `(.L_x_73) ;  /* 0xffffffc400607947 */ /* 0x000fea000383ffff */
.L_x_77:
[----:B------:R-:W-:-:S07]  /*7670*/  MOV R0, UR4 ;  /* 0x0000000400007c02 */ /* 0x000fce0008000f00 */
.L_x_149:
[----:B--2---:R2:W4:Y:S02]  /*7680*/  SYNCS.PHASECHK.TRANS64.TRYWAIT P0, [R0+URZ], R2 ;  /* 0x00000002000075a7 */ /* 0x00452400080011ff */
[----:B----4-:R-:W-:Y:S05]  /*7690*/  @!P0 NANOSLEEP.SYNCS 0x989680 ;  /* 0x009896800000895d */ /* 0x010fea0003900000 */
[----:B------:R-:W4:Y:S02]  /*76a0*/  @!P0 SYNCS.PHASECHK.TRANS64 P0, [R0+URZ], R2 ;  /* 0x00000002000085a7 */ /* 0x000f2400080010ff */
[----:B----4-:R-:W-:Y:S05]  /*76b0*/  @!P0 BRA `(.L_x_149) ;  /* 0xfffffffc00f08947 */ /* 0x010fea000383ffff */
[----:B------:R-:W-:Y:S05]  /*76c0*/  BRA `(.L_x_150) ;  /* 0xffffffc8003c7947 */ /* 0x000fea000383ffff */
.L_x_78:
[----:B------:R-:W-:-:S07]  /*76d0*/  MOV R0, UR5 ;  /* 0x0000000500007c02 */ /* 0x000fce0008000f00 */
.L_x_151:
[----:B-1----:R1:W2:Y:S02]  /*76e0*/  SYNCS.PHASECHK.TRANS64.TRYWAIT P0, [R0+URZ], R3 ;  /* 0x00000003000075a7 */ /* 0x0022a400080011ff */
[----:B--2---:R-:W-:Y:S05]  /*76f0*/  @!P0 NANOSLEEP.SYNCS 0x989680 ;  /* 0x009896800000895d */ /* 0x004fea0003900000 */
[----:B------:R-:W2:Y:S02]  /*7700*/  @!P0 SYNCS.PHASECHK.TRANS64 P0, [R0+URZ], R3 ;  /* 0x00000003000085a7 */ /* 0x000ea400080010ff */
[----:B--2---:R-:W-:Y:S05]  /*7710*/  @!P0 BRA `(.L_x_151) ;  /* 0xfffffffc00f08947 */ /* 0x004fea000383ffff */
[----:B------:R-:W-:Y:S05]  /*7720*/  BRA `(.L_x_152) ;  /* 0xffffffc800487947 */ /* 0x000fea000383ffff */
.L_x_79:
[----:B------:R-:W-:-:S07]  /*7730*/  MOV R0, UR5 ;  /* 0x0000000500007c02 */ /* 0x000fce0008000f00 */
.L_x_153:
[----:B-1----:R1:W2:Y:S02]  /*7740*/  SYNCS.PHASECHK.TRANS64.TRYWAIT P0, [R0+URZ], R3 ;  /* 0x00000003000075a7 */ /* 0x0022a400080011ff */
[----:B--2---:R-:W-:Y:S05]  /*7750*/  @!P0 NANOSLEEP.SYNCS 0x989680 ;  /* 0x009896800000895d */ /* 0x004fea0003900000 */
[----:B------:R-:W2:Y:S02]  /*7760*/  @!P0 SYNCS.PHASECHK.TRANS64 P0, [R0+URZ], R3 ;  /* 0x00000003000085a7 */ /* 0x000ea400080010ff */
[----:B--2---:R-:W-:Y:S05]  /*7770*/  @!P0 BRA `(.L_x_153) ;  /* 0xfffffffc00f08947 */ /* 0x004fea000383ffff */
[----:B------:R-:W-:Y:S05]  /*7780*/  BRA `(.L_x_154) ;  /* 0xffffffc800547947 */ /* 0x000fea000383ffff */
.L_x_80:
[----:B-1----:R-:W-:-:S07]  /*7790*/  MOV R0, UR4 ;  /* 0x0000000400007c02 */ /* 0x002fce0008000f00 */
.L_x_155:
[----:B-1----:R1:W2:Y:S02]  /*77a0*/  SYNCS.PHASECHK.TRANS64.TRYWAIT P0, [R0+URZ], R2 ;  /* 0x00000002000075a7 */ /* 0x0022a400080011ff */
[----:B--2---:R-:W-:Y:S05]  /*77b0*/  @!P0 NANOSLEEP.SYNCS 0x989680 ;  /* 0x009896800000895d */ /* 0x004fea0003900000 */
[----:B------:R-:W2:Y:S02]  /*77c0*/  @!P0 SYNCS.PHASECHK.TRANS64 P0, [R0+URZ], R2 ;  /* 0x00000002000085a7 */ /* 0x000ea400080010ff */
[----:B--2---:R-:W-:Y:S05]  /*77d0*/  @!P0 BRA `(.L_x_155) ;  /* 0xfffffffc00f08947 */ /* 0x004fea000383ffff */
[----:B------:R-:W-:Y:S05]  /*77e0*/  BRA `(.L_x_156) ;  /* 0xffffffc800607947 */ /* 0x000fea000383ffff */
.L_x_85:
[----:B--2---:R2:W3:Y:S02]  /*77f0*/  SYNCS.PHASECHK.TRANS64.TRYWAIT P0, [R7+URZ+0xf0], R0 ;  /* 0x0000f000070075a7 */ /* 0x0044e400080011ff */
[----:B---3--:R-:W-:Y:S05]  /*7800*/  @!P0 NANOSLEEP.SYNCS 0x989680 ;  /* 0x009896800000895d */ /* 0x008fea0003900000 */
[----:B------:R-:W3:Y:S02]  /*7810*/  @!P0 SYNCS.PHASECHK.TRANS64 P0, [R7+URZ+0xf0], R0 ;  /* 0x0000f000070085a7 */ /* 0x000ee400080010ff */
[----:B---3--:R-:W-:Y:S05]  /*7820*/  @!P0 BRA `(.L_x_85) ;  /* 0xfffffffc00f08947 */ /* 0x008fea000383ffff */
[----:B------:R-:W-:Y:S05]  /*7830*/  BRA `(.L_x_157) ;  /* 0xffffffcc00747947 */ /* 0x000fea000383ffff */
.L_x_88:
[----:B-1----:R-:W-:Y:S07]  /*7840*/  MOV R0, UR17 ;  /* 0x0000001100007c02 */ /* 0x002fee0008000f00 */
.L_x_158:
[----:B-1----:R1:W2:Y:S02]  /*7850*/  SYNCS.PHASECHK.TRANS64.TRYWAIT P2, [R0+URZ+0xe8], R7 ;  /* 0x0000e807000075a7 */ /* 0x0022a400080411ff */
[----:B--2---:R-:W-:Y:S05]  /*7860*/  @!P2 NANOSLEEP.SYNCS 0x989680 ;  /* 0x009896800000a95d */ /* 0x004fea0003900000 */
[----:B------:R-:W2:Y:S02]  /*7870*/  @!P2 SYNCS.PHASECHK.TRANS64 P2, [R0+URZ+0xe8], R7 ;  /* 0x0000e8070000a5a7 */ /* 0x000ea400080410ff */
[----:B--2---:R-:W-:Y:S05]  /*7880*/  @!P2 BRA `(.L_x_158) ;  /* 0xfffffffc00f0a947 */ /* 0x004fea000383ffff */
[----:B------:R-:W-:Y:S05]  /*7890*/  BRA `(.L_x_87) ;  /* 0xffffffd000d47947 */ /* 0x000fea000383ffff */
.L_x_91:
[----:B-1----:R-:W-:Y:S07]  /*78a0*/  MOV R0, UR17 ;  /* 0x0000001100007c02 */ /* 0x002fee0008000f00 */
.L_x_159:
[----:B-1----:R1:W2:Y:S02]  /*78b0*/  SYNCS.PHASECHK.TRANS64.TRYWAIT P0, [R0+URZ+0xd8], R6 ;  /* 0x0000d806000075a7 */ /* 0x0022a400080011ff */
[----:B--2---:R-:W-:Y:S05]  /*78c0*/  @!P0 NANOSLEEP.SYNCS 0x989680 ;  /* 0x009896800000895d */ /* 0x004fea0003900000 */
[----:B------:R-:W2:Y:S02]  /*78d0*/  @!P0 SYNCS.PHASECHK.TRANS64 P0, [R0+URZ+0xd8], R6 ;  /* 0x0000d806000085a7 */ /* 0x000ea400080010ff */
[----:B--2---:R-:W-:Y:S05]  /*78e0*/  @!P0 BRA `(.L_x_159) ;  /* 0xfffffffc00f08947 */ /* 0x004fea000383ffff */
[----:B------:R-:W-:Y:S05]  /*78f0*/  BRA `(.L_x_160) ;  /* 0xffffffd400247947 */ /* 0x000fea000383ffff */
.L_x_94:
[----:B---3--:R3:W1:Y:S02]  /*7900*/  SYNCS.PHASECHK.TRANS64.TRYWAIT P0, [R3+URZ+0xf0], R0 ;  /* 0x0000f000030075a7 */ /* 0x00866400080011ff */
[----:B-1----:R-:W-:Y:S05]  /*7910*/  @!P0 NANOSLEEP.SYNCS 0x989680 ;  /* 0x009896800000895d */ /* 0x002fea0003900000 */
[----:B------:R-:W1:Y:S02]  /*7920*/  @!P0 SYNCS.PHASECHK.TRANS64 P0, [R3+URZ+0xf0], R0 ;  /* 0x0000f000030085a7 */ /* 0x000e6400080010ff */
[----:B-1----:R-:W-:Y:S05]  /*7930*/  @!P0 BRA `(.L_x_94) ;  /* 0xfffffffc00f08947 */ /* 0x002fea000383ffff */
[----:B------:R-:W-:Y:S05]  /*7940*/  BRA `(.L_x_161) ;  /* 0xffffffd800707947 */ /* 0x000fea000383ffff */
.L_x_105:
[----:B-1----:R-:W-:Y:S04]  /*7950*/  MOV R0, UR44 ;  /* 0x0000002c00007c02 */ /* 0x002fe80008000f00 */
[----:B------:R1:W2:Y:S03]  /*7960*/  SYNCS.PHASECHK.TRANS64.TRYWAIT P1, [R0+URZ+0xd0], R4 ;  /* 0x0000d004000075a7 */ /* 0x0002a600080211ff */
[----:B--2---:R-:W-:Y:S05]  /*7970*/  @!P1 NANOSLEEP.SYNCS 0x989680 ;  /* 0x009896800000995d */ /* 0x004fea0003900000 */
[----:B------:R-:W2:Y:S02]  /*7980*/  @!P1 SYNCS.PHASECHK.TRANS64 P1, [R0+URZ+0xd0], R4 ;  /* 0x0000d004000095a7 */ /* 0x000ea400080210ff */
[----:B--2---:R-:W-:Y:S05]  /*7990*/  @!P1 BRA `(.L_x_105) ;  /* 0xfffffffc00ec9947 */ /* 0x004fea000383ffff */
[----:B------:R-:W-:Y:S05]  /*79a0*/  BRA `(.L_x_104) ;  /* 0xffffffe400c07947 */ /* 0x000fea000383ffff */
.L_x_107:
[----:B------:R1:W1:Y:S02]  /*79b0*/  SYNCS.PHASECHK.TRANS64.TRYWAIT P1, [R22+URZ+0x110], R3 ;  /* 0x00011003160075a7 */ /* 0x00026400080211ff */
[----:B-1----:R-:W-:Y:S05]  /*79c0*/  @!P1 NANOSLEEP.SYNCS 0x989680 ;  /* 0x009896800000995d */ /* 0x002fea0003900000 */
[----:B------:R-:W1:Y:S02]  /*79d0*/  @!P1 SYNCS.PHASECHK.TRANS64 P1, [R22+URZ+0x110], R3 ;  /* 0x00011003160095a7 */ /* 0x000e6400080210ff */
[----:B-1----:R-:W-:Y:S05]  /*79e0*/  @!P1 BRA `(.L_x_107) ;  /* 0xfffffffc00f09947 */ /* 0x002fea000383ffff */
[----:B------:R-:W-:Y:S05]  /*79f0*/  BRA `(.L_x_106) ;  /* 0xffffffe400fc7947 */ /* 0x000fea000383ffff */
        .weak           $__internal_0_$__cuda_sm10x_tcgen05_guardrail_trap_col_being_dealloced_not_returned_by_alloc
        .type           $__internal_0_$__cuda_sm10x_tcgen05_guardrail_trap_col_being_dealloced_not_returned_by_alloc,@function
        .size           $__internal_0_$__cuda_sm10x_tcgen05_guardrail_trap_col_being_dealloced_not_returned_by_alloc,($__internal_1_$__cuda_sm10x_tcgen05_guardrail_trap_phase_invalid_during_alloc - $__internal_0_$__cuda_sm10x_tcgen05_guardrail_trap_col_being_dealloced_not_returned_by_alloc)
$__internal_0_$__cuda_sm10x_tcgen05_guardrail_trap_col_being_dealloced_not_returned_by_alloc:
[----:B------:R-:W-:Y:S05]  /*7a00*/  BPT.TRAP 0x1 ;  /* 0x000000040000795c */ /* 0x000fea0000300000 */
[----:B------:R-:W-:-:S04]  /*7a10*/  HFMA2 R3, -RZ, RZ, 0, 0 ;  /* 0x00000000ff037431 */ /* 0x000fc800000001ff */
[----:B------:R-:W-:Y:S05]  /*7a20*/  RET.REL.NODEC R2 `(_ZN7cutlass13device_kernelINS_4gemm6kernel13GemmUniversalIN4cute5tupleIJiiiiEEENS1_10collective13CollectiveMmaINS1_35MainloopSm100TmaUmmaWarpSpecializedILi13ELi2ELi4ENS5_IJNS4_1CILi1EEENSA_ILi2EEESB_EEEEENS5_IJNSA_ILi64EEESF_NSA_ILi128EEEEEENS_12float_e5m2_tENS5_IJlSB_lEEESI_SJ_NS4_8TiledMMAINS4_8MMA_AtomIJNS4_10MMA_TraitsINS4_19SM100_MMA_F8F6F4_SSEJSI_SI_fSF_SF_NS4_17integral_constantINS4_4UMMA5MajorELSQ_0EEESR_NSO_INSP_7ScaleInELSS_0EEEST_EEEEEENS4_6LayoutINS5_IJSB_SB_SB_EEENS5_IJNSA_ILi0EEESY_SY_EEEEENS5_IJNS4_10UnderscoreES11_S11_EEEEENS4_23SM90_TMA_LOAD_MULTICASTENS4_14ComposedLayoutINS4_7SwizzleILi3ELi4ELi3EEENS4_18smem_ptr_flag_bitsILi8EEENSW_INS5_IJNSA_ILi8EEESG_EEENS5_IJSG_SB_EEEEEEEvNS4_8identityENS4_13SM90_TMA_LOADES1E_vS1F_EENS_8epilogue10collective18CollectiveEpilogueINS1I_23Sm100TmaWarpSpecializedILi1ELi1ELi32ELb0ELb0EEEJSH_NS5_IJNSW_ISF_SB_EES1N_EEESI_SJ_SI_SJ_NS1I_6fusion15FusionCallbacksIS1M_NS1P_17LinearCombinationISI_fSI_fLNS_15FloatRoundStyleE2EEESH_S1O_JEEENS4_5SM1004TMEM4LOAD26SM100_TMEM_LOAD_16dp32b32xES1G_NS15_INS16_ILi2ELi4ELi3EEES19_NSW_INS5_IJS1A_SF_EEENS5_IJSF_SB_EEEEEEENS4_39AutoVectorizingCopyWithAssumedAlignmentILi128EEENS4_14SM90_TMA_STOREES23_S25_S25_EEEvvEEEEvNT_6ParamsE) ;  /* 0xffffff8402747950 */ /* 0x000fea0003c3ffff */
        .weak           $__internal_1_$__cuda_sm10x_tcgen05_guardrail_trap_phase_invalid_during_alloc
        .type           $__internal_1_$__cuda_sm10x_tcgen05_guardrail_trap_phase_invalid_during_alloc,@function
        .size           $__internal_1_$__cuda_sm10x_tcgen05_guardrail_trap_phase_invalid_during_alloc,($__internal_2_$__cuda_sm10x_tcgen05_guardrail_trap_unallocated_columns_being_dealloced - $__internal_1_$__cuda_sm10x_tcgen05_guardrail_trap_phase_invalid_during_alloc)
$__internal_1_$__cuda_sm10x_tcgen05_guardrail_trap_phase_invalid_during_alloc:
[----:B------:R-:W-:Y:S05]  /*7a30*/  BPT.TRAP 0x1 ;  /* 0x000000040000795c */ /* 0x000fea0000300000 */
[----:B------:R-:W-:-:S04]  /*7a40*/  MOV R5, 0x0 ;  /* 0x0000000000057802 */ /* 0x000fc80000000f00 */
[----:B------:R-:W-:Y:S05]  /*7a50*/  RET.REL.NODEC R4 `(_ZN7cutlass13device_kernelINS_4gemm6kernel13GemmUniversalIN4cute5tupleIJiiiiEEENS1_10collective13CollectiveMmaINS1_35MainloopSm100TmaUmmaWarpSpecializedILi13ELi2ELi4ENS5_IJNS4_1CILi1EEENSA_ILi2EEESB_EEEEENS5_IJNSA_ILi64EEESF_NSA_ILi128EEEEEENS_12float_e5m2_tENS5_IJlSB_lEEESI_SJ_NS4_8TiledMMAINS4_8MMA_AtomIJNS4_10MMA_TraitsINS4_19SM100_MMA_F8F6F4_SSEJSI_SI_fSF_SF_NS4_17integral_constantINS4_4UMMA5MajorELSQ_0EEESR_NSO_INSP_7ScaleInELSS_0EEEST_EEEEEENS4_6LayoutINS5_IJSB_SB_SB_EEENS5_IJNSA_ILi0EEESY_SY_EEEEENS5_IJNS4_10UnderscoreES11_S11_EEEEENS4_23SM90_TMA_LOAD_MULTICASTENS4_14ComposedLayoutINS4_7SwizzleILi3ELi4ELi3EEENS4_18smem_ptr_flag_bitsILi8EEENSW_INS5_IJNSA_ILi8EEESG_EEENS5_IJSG_SB_EEEEEEEvNS4_8identityENS4_13SM90_TMA_LOADES1E_vS1F_EENS_8epilogue10collective18CollectiveEpilogueINS1I_23Sm100TmaWarpSpecializedILi1ELi1ELi32ELb0ELb0EEEJSH_NS5_IJNSW_ISF_SB_EES1N_EEESI_SJ_SI_SJ_NS1I_6fusion15FusionCallbacksIS1M_NS1P_17LinearCombinationISI_fSI_fLNS_15FloatRoundStyleE2EEESH_S1O_JEEENS4_5SM1004TMEM4LOAD26SM100_TMEM_LOAD_16dp32b32xES1G_NS15_INS16_ILi2ELi4ELi3EEES19_NSW_INS5_IJS1A_SF_EEENS5_IJSF_SB_EEEEEEENS4_39AutoVectorizingCopyWithAssumedAlignmentILi128EEENS4_14SM90_TMA_STOREES23_S25_S25_EEEvvEEEEvNT_6ParamsE) ;  /* 0xffffff8404687950 */ /* 0x000fea0003c3ffff */
        .weak           $__internal_2_$__cuda_sm10x_tcgen05_guardrail_trap_unallocated_columns_being_dealloced
        .type           $__internal_2_$__cuda_sm10x_tcgen05_guardrail_trap_unallocated_columns_being_dealloced,@function
        .size           $__internal_2_$__cuda_sm10x_tcgen05_guardrail_trap_unallocated_columns_being_dealloced,(.L_x_163 - $__internal_2_$__cuda_sm10x_tcgen05_guardrail_trap_unallocated_columns_being_dealloced)
$__internal_2_$__cuda_sm10x_tcgen05_guardrail_trap_unallocated_columns_being_dealloced:
[----:B------:R-:W-:Y:S05]  /*7a60*/  BPT.TRAP 0x1 ;  /* 0x000000040000795c */ /* 0x000fea0000300000 */
[----:B------:R-:W-:-:S04]  /*7a70*/  HFMA2 R3, -RZ, RZ, 0, 0 ;  /* 0x00000000ff037431 */ /* 0x000fc800000001ff */
[----:B------:R-:W-:Y:S05]  /*7a80*/  RET.REL.NODEC R2 `(_ZN7cutlass13device_kernelINS_4gemm6kernel13GemmUniversalIN4cute5tupleIJiiiiEEENS1_10collective13CollectiveMmaINS1_35MainloopSm100TmaUmmaWarpSpecializedILi13ELi2ELi4ENS5_IJNS4_1CILi1EEENSA_ILi2EEESB_EEEEENS5_IJNSA_ILi64EEESF_NSA_ILi128EEEEEENS_12float_e5m2_tENS5_IJlSB_lEEESI_SJ_NS4_8TiledMMAINS4_8MMA_AtomIJNS4_10MMA_TraitsINS4_19SM100_MMA_F8F6F4_SSEJSI_SI_fSF_SF_NS4_17integral_constantINS4_4UMMA5MajorELSQ_0EEESR_NSO_INSP_7ScaleInELSS_0EEEST_EEEEEENS4_6LayoutINS5_IJSB_SB_SB_EEENS5_IJNSA_ILi0EEESY_SY_EEEEENS5_IJNS4_10UnderscoreES11_S11_EEEEENS4_23SM90_TMA_LOAD_MULTICASTENS4_14ComposedLayoutINS4_7SwizzleILi3ELi4ELi3EEENS4_18smem_ptr_flag_bitsILi8EEENSW_INS5_IJNSA_ILi8EEESG_EEENS5_IJSG_SB_EEEEEEEvNS4_8identityENS4_13SM90_TMA_LOADES1E_vS1F_EENS_8epilogue10collective18CollectiveEpilogueINS1I_23Sm100TmaWarpSpecializedILi1ELi1ELi32ELb0ELb0EEEJSH_NS5_IJNSW_ISF_SB_EES1N_EEESI_SJ_SI_SJ_NS1I_6fusion15FusionCallbacksIS1M_NS1P_17LinearCombinationISI_fSI_fLNS_15FloatRoundStyleE2EEESH_S1O_JEEENS4_5SM1004TMEM4LOAD26SM100_TMEM_LOAD_16dp32b32xES1G_NS15_INS16_ILi2ELi4ELi3EEES19_NSW_INS5_IJS1A_SF_EEENS5_IJSF_SB_EEEEEEENS4_39AutoVectorizingCopyWithAssumedAlignmentILi128EEENS4_14SM90_TMA_STOREES23_S25_S25_EEEvvEEEEvNT_6ParamsE) ;  /* 0xffffff84025c7950 */ /* 0x000fea0003c3ffff */
.L_x_162:
[----:B------:R-:W-:-:S00]  /*7a90*/  BRA `(.L_x_162) ;  /* 0xfffffffc00fc7947 */ /* 0x000fc0000383ffff */
[----:B------:R-:W-:-:S00]  /*7aa0*/  NOP ;  /* 0x0000000000007918 */ /* 0x000fc00000000000 */
        /* <DEDUP_REMOVED lines=13> */
.L_x_163:


//--------------------- .nv.global.init           --------------------------
	.section	.nv.global.init,"aw",@progbits
.nv.global.init:
	.type		$str$27,@object
	.size		$str$27,($str$28 - $str$27)
$str$27:
        /*0000*/ 	.byte	0x28, 0x61, 0x64, 0x64, 0x72, 0x65, 0x73, 0x73, 0x20, 0x26, 0x20, 0x6d, 0x61, 0x73, 0x6b, 0x29
        /*0010*/ 	.byte	0x20, 0x3d, 0x3d, 0x20, 0x30, 0x00
	.type		$str$28,@object
	.size		$str$28,($str$26 - $str$28)
$str$28:
        /*0016*/ 	.byte	0x2f, 0x74, 0x6d, 0x70, 0x2f, 0x63, 0x75, 0x74, 0x6c, 0x61, 0x73, 0x73, 0x5f, 0x73, 0x77, 0x65
        /*0026*/ 	.byte	0x65, 0x70, 0x5f, 0x73, 0x72, 0x63, 0x2f, 0x69, 0x6e, 0x63, 0x6c, 0x75, 0x64, 0x65, 0x2f, 0x63
        /*0036*/ 	.byte	0x75, 0x74, 0x65, 0x2f, 0x70, 0x6f, 0x69, 0x6e, 0x74, 0x65, 0x72, 0x5f, 0x66, 0x6c, 0x61, 0x67
        /*0046*/ 	.byte	0x67, 0x65, 0x64, 0x2e, 0x68, 0x70, 0x70, 0x00
	.type		$str$26,@object
	.size		$str$26,($str$25 - $str$26)
$str$26:
        /*004e*/ 	.byte	0x2f, 0x74, 0x6d, 0x70, 0x2f, 0x63, 0x75, 0x74, 0x6c, 0x61, 0x73, 0x73, 0x5f, 0x73, 0x77, 0x65
        /*005e*/ 	.byte	0x65, 0x70, 0x5f, 0x73, 0x72, 0x63, 0x2f, 0x69, 0x6e, 0x63, 0x6c, 0x75, 0x64, 0x65, 0x2f, 0x63
        /*006e*/ 	.byte	0x75, 0x74, 0x65, 0x2f, 0x61, 0x74, 0x6f, 0x6d, 0x2f, 0x63, 0x6f, 0x70, 0x79, 0x5f, 0x74, 0x72
        /*007e*/ 	.byte	0x61, 0x69, 0x74, 0x73, 0x5f, 0x73, 0x6d, 0x31, 0x30, 0x30, 0x2e, 0x68, 0x70, 0x70, 0x00
	.type		$str$25,@object
	.size		$str$25,(__unnamed_1 - $str$25)
$str$25:
        /*008d*/ 	.byte	0x28, 0x28, 0x75, 0x69, 0x6e, 0x74, 0x33, 0x32, 0x5f, 0x74, 0x28, 0x74, 0x68, 0x72, 0x65, 0x61
        /*009d*/ 	.byte	0x64, 0x49, 0x64, 0x78, 0x2e, 0x78, 0x29, 0x20, 0x2f, 0x20, 0x33, 0x32, 0x29, 0x20, 0x25, 0x20
        /*00ad*/ 	.byte	0x34, 0x29, 0x20, 0x3d, 0x3d, 0x20, 0x28, 0x28, 0x28, 0x74, 0x6d, 0x65, 0x6d, 0x5f, 0x61, 0x64
        /*00bd*/ 	.byte	0x64, 0x72, 0x20, 0x3e, 0x3e, 0x20, 0x31, 0x36, 0x29, 0x20, 0x2f, 0x20, 0x33, 0x32, 0x29, 0x20
        /*00cd*/ 	.byte	0x25, 0x20, 0x34, 0x29, 0x00
	.type		__unnamed_1,@object
	.size		__unnamed_1,(__unnamed_2 - __unnamed_1)
__unnamed_1:
        /*00d2*/ 	.byte	0x61, 0x75, 0x74, 0x6f, 0x20, 0x63, 0x75, 0x74, 0x65, 0x3a, 0x3a, 0x61, 0x73, 0x5f, 0x70, 0x6f
        /* <DEDUP_REMOVED lines=24> */
        /*0262*/ 	.byte	0x3c, 0x34, 0x30, 0x39, 0x36, 0x3e, 0x3e, 0x3e, 0x3e, 0x5d, 0x00
	.type		__unnamed_2,@object
	.size		__unnamed_2,(.L_2 - __unnamed_2)
__unnamed_2:
        /* <DEDUP_REMOVED lines=40> */
        /*04ed*/ 	.byte	0x74, 0x65, 0x3a, 0x3a, 0x43, 0x3c, 0x30, 0x3e, 0x3e, 0x3e, 0x3e, 0x5d, 0x00
.L_2:


//--------------------- .nv.shared._ZN7cutlass13device_kernelINS_4gemm6kernel13GemmUniversalIN4cute5tupleIJiiiiEEENS1_10collective13CollectiveMmaINS1_35MainloopSm100TmaUmmaWarpSpecializedILi13ELi2ELi4ENS5_IJNS4_1CILi1EEENSA_ILi2EEESB_EEEEENS5_IJNSA_ILi64EEESF_NSA_ILi128EEEEEENS_12float_e5m2_tENS5_IJlSB_lEEESI_SJ_NS4_8TiledMMAINS4_8MMA_AtomIJNS4_10MMA_TraitsINS4_19SM100_MMA_F8F6F4_SSEJSI_SI_fSF_SF_NS4_17integral_constantINS4_4UMMA5MajorELSQ_0EEESR_NSO_INSP_7ScaleInELSS_0EEEST_EEEEEENS4_6LayoutINS5_IJSB_SB_SB_EEENS5_IJNSA_ILi0EEESY_SY_EEEEENS5_IJNS4_10UnderscoreES11_S11_EEEEENS4_23SM90_TMA_LOAD_MULTICASTENS4_14ComposedLayoutINS4_7SwizzleILi3ELi4ELi3EEENS4_18smem_ptr_flag_bitsILi8EEENSW_INS5_IJNSA_ILi8EEESG_EEENS5_IJSG_SB_EEEEEEEvNS4_8identityENS4_13SM90_TMA_LOADES1E_vS1F_EENS_8epilogue10collective18CollectiveEpilogueINS1I_23Sm100TmaWarpSpecializedILi1ELi1ELi32ELb0ELb0EEEJSH_NS5_IJNSW_ISF_SB_EES1N_EEESI_SJ_SI_SJ_NS1I_6fusion15FusionCallbacksIS1M_NS1P_17LinearCombinationISI_fSI_fLNS_15FloatRoundStyleE2EEESH_S1O_JEEENS4_5SM1004TMEM4LOAD26SM100_TMEM_LOAD_16dp32b32xES1G_NS15_INS16_ILi2ELi4ELi3EEES19_NSW_INS5_IJS1A_SF_EEENS5_IJSF_SB_EEEEEEENS4_39AutoVectorizingCopyWithAssumedAlignmentILi128EEENS4_14SM90_TMA_STOREES23_S25_S25_EEEvvEEEEvNT_6ParamsE --------------------------
	.section	.nv.shared._ZN7cutlass13device_kernelINS_4gemm6kernel13GemmUniversalIN4cute5tupleIJiiiiEEENS1_10collective13CollectiveMmaINS1_35MainloopSm100TmaUmmaWarpSpecializedILi13ELi2ELi4ENS5_IJNS4_1CILi1EEENSA_ILi2EEESB_EEEEENS5_IJNSA_ILi64EEESF_NSA_ILi128EEEEEENS_12float_e5m2_tENS5_IJlSB_lEEESI_SJ_NS4_8TiledMMAINS4_8MMA_AtomIJNS4_10MMA_TraitsINS4_19SM100_MMA_F8F6F4_SSEJSI_SI_fSF_SF_NS4_17integral_constantINS4_4UMMA5MajorELSQ_0EEESR_NSO_INSP_7ScaleInELSS_0EEEST_EEEEEENS4_6LayoutINS5_IJSB_SB_SB_EEENS5_IJNSA_ILi0EEESY_SY_EEEEENS5_IJNS4_10UnderscoreES11_S11_EEEEENS4_23SM90_TMA_LOAD_MULTICASTENS4_14ComposedLayoutINS4_7SwizzleILi3ELi4ELi3EEENS4_18smem_ptr_flag_bitsILi8EEENSW_INS5_IJNSA_ILi8EEESG_EEENS5_IJSG_SB_EEEEEEEvNS4_8identityENS4_13SM90_TMA_LOADES1E_vS1F_EENS_8epilogue10collective18CollectiveEpilogueINS1I_23Sm100TmaWarpSpecializedILi1ELi1ELi32ELb0ELb0EEEJSH_NS5_IJNSW_ISF_SB_EES1N_EEESI_SJ_SI_SJ_NS1I_6fusion15FusionCallbacksIS1M_NS1P_17LinearCombinationISI_fSI_fLNS_15FloatRoundStyleE2EEESH_S1O_JEEENS4_5SM1004TMEM4LOAD26SM100_TMEM_LOAD_16dp32b32xES1G_NS15_INS16_ILi2ELi4ELi3EEES19_NSW_INS5_IJS1A_SF_EEENS5_IJSF_SB_EEEEEEENS4_39AutoVectorizingCopyWithAssumedAlignmentILi128EEENS4_14SM90_TMA_STOREES23_S25_S25_EEEvvEEEEvNT_6ParamsE,"aw",@nobits
	.sectionflags	@""
	.align	16
	.zero		1024


//--------------------- .nv.shared.reserved.0     --------------------------
	.section	.nv.shared.reserved.0,"aw",@nobits
	.weak		__nv_reservedSMEM_offset_0_alias
	.size		__nv_reservedSMEM_offset_0_alias, 0, 64
	.other		__nv_reservedSMEM_offset_0_alias,@"STO_CUDA_RESERVED_SHARED STV_DEFAULT"
__nv_reservedSMEM_offset_0_alias:
	.zero		0
.nv.shared.reserved.0:
	.zero		64
	.weak		__nv_reservedSMEM_tcgen05_partition
	.type		__nv_reservedSMEM_tcgen05_partition,@object
	.size		__nv_reservedSMEM_tcgen05_partition,(.L_0 - __nv_reservedSMEM_tcgen05_partition)
__nv_reservedSMEM_tcgen05_partition:
	.zero		32
.L_0:


//--------------------- .nv.global                --------------------------
	.section	.nv.global,"aw",@nobits
.nv.global:
	.type		_ZN39_INTERNAL_ba4f8300_4_k_cu_60adb6ad_84904cute1_E,@object
	.size		_ZN39_INTERNAL_ba4f8300_4_k_cu_60adb6ad_84904cute1_E,(_ZN39_INTERNAL_ba4f8300_4_k_cu_60adb6ad_84904cuda3std3__45__cpo6cbeginE - _ZN39_INTERNAL_ba4f8300_4_k_cu_60adb6ad_84904cute1_E)
_ZN39_INTERNAL_ba4f8300_4_k_cu_60adb6ad_84904cute1_E:
	.zero		1
	.type		_ZN39_INTERNAL_ba4f8300_4_k_cu_60adb6ad_84904cuda3std3__45__cpo6cbeginE,@object
	.size		_ZN39_INTERNAL_ba4f8300_4_k_cu_60adb6ad_84904cuda3std3__45__cpo6cbeginE,(_ZN39_INTERNAL_ba4f8300_4_k_cu_60adb6ad_84904cuda3std3__48in_placeE - _ZN39_INTERNAL_ba4f8300_4_k_cu_60adb6ad_84904cuda3std3__45__cpo6cbeginE)
_ZN39_INTERNAL_ba4f8300_4_k_cu_60adb6ad_84904cuda3std3__45__cpo6cbeginE:
	.zero		1
	.type		_ZN39_INTERNAL_ba4f8300_4_k_cu_60adb6ad_84904cuda3std3__48in_placeE,@object
	.size		_ZN39_INTERNAL_ba4f8300_4_k_cu_60adb6ad_84904cuda3std3__48in_placeE,(_ZN39_INTERNAL_ba4f8300_4_k_cu_60adb6ad_84904cuda3std6ranges3__45__cpo9iter_moveE - _ZN39_INTERNAL_ba4f8300_4_k_cu_60adb6ad_84904cuda3std3__48in_placeE)
_ZN39_INTERNAL_ba4f8300_4_k_cu_60adb6ad_84904cuda3std3__48in_placeE:
	.zero		1
	.type		_ZN39_INTERNAL_ba4f8300_4_k_cu_60adb6ad_84904cuda3std6ranges3__45__cpo9iter_moveE,@object
	.size		_ZN39_INTERNAL_ba4f8300_4_k_cu_60adb6ad_84904cuda3std6ranges3__45__cpo9iter_moveE,(_ZN39_INTERNAL_ba4f8300_4_k_cu_60adb6ad_84904cuda3std3__45__cpo5beginE - _ZN39_INTERNAL_ba4f8300_4_k_cu_60adb6ad_84904cuda3std6ranges3__45__cpo9iter_moveE)
_ZN39_INTERNAL_ba4f8300_4_k_cu_60adb6ad_84904cuda3std6ranges3__45__cpo9iter_moveE:
	.zero		1
	.type		_ZN39_INTERNAL_ba4f8300_4_k_cu_60adb6ad_84904cuda3std3__45__cpo5beginE,@object
	.size		_ZN39_INTERNAL_ba4f8300_4_k_cu_60adb6ad_84904cuda3std3__45__cpo5beginE,(_ZN39_INTERNAL_ba4f8300_4_k_cu_60adb6ad_84904cuda3std3__441_GLOBAL__N__ba4f8300_4_k_cu_60adb6ad_84906ignoreE - _ZN39_INTERNAL_ba4f8300_4_k_cu_60adb6ad_84904cuda3std3__45__cpo5beginE)
_ZN39_INTERNAL_ba4f8300_4_k_cu_60adb6ad_84904cuda3std3__45__cpo5beginE:
	.zero		1
	.type		_ZN39_INTERNAL_ba4f8300_4_k_cu_60adb6ad_84904cuda3std3__441_GLOBAL__N__ba4f8300_4_k_cu_60adb6ad_84906ignoreE,@object
	.size		_ZN39_INTERNAL_ba4f8300_4_k_cu_60adb6ad_84904cuda3std3__441_GLOBAL__N__ba4f8300_4_k_cu_60adb6ad_84906ignoreE,(_ZN39_INTERNAL_ba4f8300_4_k_cu_60adb6ad_84904cute7productE - _ZN39_INTERNAL_ba4f8300_4_k_cu_60adb6ad_84904cuda3std3__441_GLOBAL__N__ba4f8300_4_k_cu_60adb6ad_84906ignoreE)
_ZN39_INTERNAL_ba4f8300_4_k_cu_60adb6ad_84904cuda3std3__441_GLOBAL__N__ba4f8300_4_k_cu_60adb6ad_84906ignoreE:
	.zero		1
	.type		_ZN39_INTERNAL_ba4f8300_4_k_cu_60adb6ad_84904cute7productE,@object
	.size		_ZN39_INTERNAL_ba4f8300_4_k_cu_60adb6ad_84904cute7productE,(_ZN39_INTERNAL_ba4f8300_4_k_cu_60adb6ad_84904cuda3std3__45__cpo3endE - _ZN39_INTERNAL_ba4f8300_4_k_cu_60adb6ad_84904cute7productE)
_ZN39_INTERNAL_ba4f8300_4_k_cu_60adb6ad_84904cute7productE:
	.zero		1
	.type		_ZN39_INTERNAL_ba4f8300_4_k_cu_60adb6ad_84904cuda3std3__45__cpo3endE,@object
	.size		_ZN39_INTERNAL_ba4f8300_4_k_cu_60adb6ad_84904cuda3std3__45__cpo3endE,(_ZN39_INTERNAL_ba4f8300_4_k_cu_60adb6ad_84904cuda3std3__419piecewise_constructE - _ZN39_INTERNAL_ba4f8300_4_k_cu_60adb6ad_84904cuda3std3__45__cpo3endE)
_ZN39_INTERNAL_ba4f8300_4_k_cu_60adb6ad_84904cuda3std3__45__cpo3endE:
	.zero		1
	.type		_ZN39_INTERNAL_ba4f8300_4_k_cu_60adb6ad_84904cuda3std3__419piecewise_constructE,@object
	.size		_ZN39_INTERNAL_ba4f8300_4_k_cu_60adb6ad_84904cuda3std3__419piecewise_constructE,(_ZN39_INTERNAL_ba4f8300_4_k_cu_60adb6ad_84904cuda3std3__45__cpo4cendE - _ZN39_INTERNAL_ba4f8300_4_k_cu_60adb6ad_84904cuda3std3__419piecewise_constructE)
_ZN39_INTERNAL_ba4f8300_4_k_cu_60adb6ad_84904cuda3std3__419piecewise_constructE:
	.zero		1
	.type		_ZN39_INTERNAL_ba4f8300_4_k_cu_60adb6ad_84904cuda3std3__45__cpo4cendE,@object
	.size		_ZN39_INTERNAL_ba4f8300_4_k_cu_60adb6ad_84904cuda3std3__45__cpo4cendE,(_ZN39_INTERNAL_ba4f8300_4_k_cu_60adb6ad_84904cuda3std6ranges3__45__cpo4swapE - _ZN39_INTERNAL_ba4f8300_4_k_cu_60adb6ad_84904cuda3std3__45__cpo4cendE)
_ZN39_INTERNAL_ba4f8300_4_k_cu_60adb6ad_84904cuda3std3__45__cpo4cendE:
	.zero		1
	.type		_ZN39_INTERNAL_ba4f8300_4_k_cu_60adb6ad_84904cuda3std6ranges3__45__cpo4swapE,@object
	.size		_ZN39_INTERNAL_ba4f8300_4_k_cu_60adb6ad_84904cuda3std6ranges3__45__cpo4swapE,(.L_10 - _ZN39_INTERNAL_ba4f8300_4_k_cu_60adb6ad_84904cuda3std6ranges3__45__cpo4swapE)
_ZN39_INTERNAL_ba4f8300_4_k_cu_60adb6ad_84904cuda3std6ranges3__45__cpo4swapE:
	.zero		1
.L_10:


//--------------------- .nv.constant0._ZN7cutlass13device_kernelINS_4gemm6kernel13GemmUniversalIN4cute5tupleIJiiiiEEENS1_10collective13CollectiveMmaINS1_35MainloopSm100TmaUmmaWarpSpecializedILi13ELi2ELi4ENS5_IJNS4_1CILi1EEENSA_ILi2EEESB_EEEEENS5_IJNSA_ILi64EEESF_NSA_ILi128EEEEEENS_12float_e5m2_tENS5_IJlSB_lEEESI_SJ_NS4_8TiledMMAINS4_8MMA_AtomIJNS4_10MMA_TraitsINS4_19SM100_MMA_F8F6F4_SSEJSI_SI_fSF_SF_NS4_17integral_constantINS4_4UMMA5MajorELSQ_0EEESR_NSO_INSP_7ScaleInELSS_0EEEST_EEEEEENS4_6LayoutINS5_IJSB_SB_SB_EEENS5_IJNSA_ILi0EEESY_SY_EEEEENS5_IJNS4_10UnderscoreES11_S11_EEEEENS4_23SM90_TMA_LOAD_MULTICASTENS4_14ComposedLayoutINS4_7SwizzleILi3ELi4ELi3EEENS4_18smem_ptr_flag_bitsILi8EEENSW_INS5_IJNSA_ILi8EEESG_EEENS5_IJSG_SB_EEEEEEEvNS4_8identityENS4_13SM90_TMA_LOADES1E_vS1F_EENS_8epilogue10collective18CollectiveEpilogueINS1I_23Sm100TmaWarpSpecializedILi1ELi1ELi32ELb0ELb0EEEJSH_NS5_IJNSW_ISF_SB_EES1N_EEESI_SJ_SI_SJ_NS1I_6fusion15FusionCallbacksIS1M_NS1P_17LinearCombinationISI_fSI_fLNS_15FloatRoundStyleE2EEESH_S1O_JEEENS4_5SM1004TMEM4LOAD26SM100_TMEM_LOAD_16dp32b32xES1G_NS15_INS16_ILi2ELi4ELi3EEES19_NSW_INS5_IJS1A_SF_EEENS5_IJSF_SB_EEEEEEENS4_39AutoVectorizingCopyWithAssumedAlignmentILi128EEENS4_14SM90_TMA_STOREES23_S25_S25_EEEvvEEEEvNT_6ParamsE --------------------------
	.section	.nv.constant0._ZN7cutlass13device_kernelINS_4gemm6kernel13GemmUniversalIN4cute5tupleIJiiiiEEENS1_10collective13CollectiveMmaINS1_35MainloopSm100TmaUmmaWarpSpecializedILi13ELi2ELi4ENS5_IJNS4_1CILi1EEENSA_ILi2EEESB_EEEEENS5_IJNSA_ILi64EEESF_NSA_ILi128EEEEEENS_12float_e5m2_tENS5_IJlSB_lEEESI_SJ_NS4_8TiledMMAINS4_8MMA_AtomIJNS4_10MMA_TraitsINS4_19SM100_MMA_F8F6F4_SSEJSI_SI_fSF_SF_NS4_17integral_constantINS4_4UMMA5MajorELSQ_0EEESR_NSO_INSP_7ScaleInELSS_0EEEST_EEEEEENS4_6LayoutINS5_IJSB_SB_SB_EEENS5_IJNSA_ILi0EEESY_SY_EEEEENS5_IJNS4_10UnderscoreES11_S11_EEEEENS4_23SM90_TMA_LOAD_MULTICASTENS4_14ComposedLayoutINS4_7SwizzleILi3ELi4ELi3EEENS4_18smem_ptr_flag_bitsILi8EEENSW_INS5_IJNSA_ILi8EEESG_EEENS5_IJSG_SB_EEEEEEEvNS4_8identityENS4_13SM90_TMA_LOADES1E_vS1F_EENS_8epilogue10collective18CollectiveEpilogueINS1I_23Sm100TmaWarpSpecializedILi1ELi1ELi32ELb0ELb0EEEJSH_NS5_IJNSW_ISF_SB_EES1N_EEESI_SJ_SI_SJ_NS1I_6fusion15FusionCallbacksIS1M_NS1P_17LinearCombinationISI_fSI_fLNS_15FloatRoundStyleE2EEESH_S1O_JEEENS4_5SM1004TMEM4LOAD26SM100_TMEM_LOAD_16dp32b32xES1G_NS15_INS16_ILi2ELi4ELi3EEES19_NSW_INS5_IJS1A_SF_EEENS5_IJSF_SB_EEEEEEENS4_39AutoVectorizingCopyWithAssumedAlignmentILi128EEENS4_14SM90_TMA_STOREES23_S25_S25_EEEvvEEEEvNT_6ParamsE,"a",@progbits
	.sectionflags	@""
	.align	4
.nv.constant0._ZN7cutlass13device_kernelINS_4gemm6kernel13GemmUniversalIN4cute5tupleIJiiiiEEENS1_10collective13CollectiveMmaINS1_35MainloopSm100TmaUmmaWarpSpecializedILi13ELi2ELi4ENS5_IJNS4_1CILi1EEENSA_ILi2EEESB_EEEEENS5_IJNSA_ILi64EEESF_NSA_ILi128EEEEEENS_12float_e5m2_tENS5_IJlSB_lEEESI_SJ_NS4_8TiledMMAINS4_8MMA_AtomIJNS4_10MMA_TraitsINS4_19SM100_MMA_F8F6F4_SSEJSI_SI_fSF_SF_NS4_17integral_constantINS4_4UMMA5MajorELSQ_0EEESR_NSO_INSP_7ScaleInELSS_0EEEST_EEEEEENS4_6LayoutINS5_IJSB_SB_SB_EEENS5_IJNSA_ILi0EEESY_SY_EEEEENS5_IJNS4_10UnderscoreES11_S11_EEEEENS4_23SM90_TMA_LOAD_MULTICASTENS4_14ComposedLayoutINS4_7SwizzleILi3ELi4ELi3EEENS4_18smem_ptr_flag_bitsILi8EEENSW_INS5_IJNSA_ILi8EEESG_EEENS5_IJSG_SB_EEEEEEEvNS4_8identityENS4_13SM90_TMA_LOADES1E_vS1F_EENS_8epilogue10collective18CollectiveEpilogueINS1I_23Sm100TmaWarpSpecializedILi1ELi1ELi32ELb0ELb0EEEJSH_NS5_IJNSW_ISF_SB_EES1N_EEESI_SJ_SI_SJ_NS1I_6fusion15FusionCallbacksIS1M_NS1P_17LinearCombinationISI_fSI_fLNS_15FloatRoundStyleE2EEESH_S1O_JEEENS4_5SM1004TMEM4LOAD26SM100_TMEM_LOAD_16dp32b32xES1G_NS15_INS16_ILi2ELi4ELi3EEES19_NSW_INS5_IJS1A_SF_EEENS5_IJSF_SB_EEEEEEENS4_39AutoVectorizingCopyWithAssumedAlignmentILi128EEENS4_14SM90_TMA_STOREES23_S25_S25_EEEvvEEEEvNT_6ParamsE:
	.zero		2944


//--------------------- SYMBOLS --------------------------

	.type		.nv.reservedSmem.offset0,@object
	.size		.nv.reservedSmem.offset0,0x4
	.type		.nv.reservedSmem.cap,@object
	.size		.nv.reservedSmem.cap,0x4
	.type		__assertfail,@function
